	.target	sm_90a

	.elftype	@"ET_EXEC"


//--------------------- .note.nv.tkinfo           --------------------------
	.section	.note.nv.tkinfo,"",@"SHT_NOTE"
	.sectionflags	@"SHF_NOTE_NV_TKINFO"
	.tkinfo
        /*0018*/ 	.word	0x00000002
        /*0030*/ 	.string	""
        /*0030*/ 	.string	"ptxas"
        /*0030*/ 	.string	"Cuda compilation tools, release 13.0, V13.0.88"
        /*0030*/ 	.string	"Build cuda_13.0.r13.0/compiler.36424714_0"
        /*0030*/ 	.string	"-arch sm_90a -m 64 "



//--------------------- .note.nv.cuinfo           --------------------------
	.section	.note.nv.cuinfo,"",@"SHT_NOTE"
	.sectionflags	@"SHF_NOTE_NV_CUINFO"
        /*0018*/ 	.short	0x0002
        /*001a*/ 	.short	0x005a
        /*001c*/ 	.short	0x0082
	.zero		2


//--------------------- .nv.info                  --------------------------
	.section	.nv.info,"",@"SHT_CUDA_INFO"
	.align	4


	//----- nvinfo : EIATTR_REGCOUNT
	.align		4
        /*0000*/ 	.byte	0x04, 0x2f
        /*0002*/ 	.short	(.L_12 - .L_11)
	.align		4
.L_11:
        /*0004*/ 	.word	index@(_ZN7cutlass13device_kernelINS_4gemm6kernel13GemmUniversalIN4cute5tupleIJiiiiEEENS1_10collective13CollectiveMmaINS1_37MainloopSm90TmaGmmaWarpSpecializedFP8ILi3ENS5_IJNS4_1CILi1EEESB_SB_EEENS1_35KernelTmaWarpSpecializedCooperativeEEENS5_IJNSA_ILi256EEESF_NSA_ILi32EEEEEENS_12float_e5m2_tENS5_IJlSB_lEEESI_SJ_NS4_8TiledMMAINS4_8MMA_AtomIJNS4_4SM904GMMA31MMA_64x256x32_F32E5M2E5M2_SS_TNILNSN_7ScaleInE1ELSP_1EEEEEENS4_6LayoutINS5_IJNSA_ILi2EEESB_SB_EEENS5_IJSB_NSA_ILi0EEESV_EEEEENS5_IJNS4_10UnderscoreESY_SY_EEEEENS4_13SM90_TMA_LOADENS4_14ComposedLayoutINS4_7SwizzleILi1ELi4ELi3EEENS4_18smem_ptr_flag_bitsILi8EEENSS_INS5_IJNSA_ILi8EEESG_EEENS5_IJSG_SB_EEEEEEEvNS4_8identityES11_S1B_vS1C_EENS_8epilogue10collective6detail29Sm90TmaWarpSpecializedAdapterINS1F_15DefaultEpilogueISI_SJ_SJ_NS1E_6thread17LinearCombinationISI_Li1EffLNS1J_9ScaleType4KindE0ELNS_15FloatRoundStyleE2ESI_EENS1_15EpilogueDefaultEEEEEvvEEEEvNT_6ParamsE)
        /*0008*/ 	.word	0x000000a8


	//----- nvinfo : EIATTR_FRAME_SIZE
	.align		4
.L_12:
        /*000c*/ 	.byte	0x04, 0x11
        /*000e*/ 	.short	(.L_14 - .L_13)
	.align		4
.L_13:
        /*0010*/ 	.word	index@(_ZN7cutlass13device_kernelINS_4gemm6kernel13GemmUniversalIN4cute5tupleIJiiiiEEENS1_10collective13CollectiveMmaINS1_37MainloopSm90TmaGmmaWarpSpecializedFP8ILi3ENS5_IJNS4_1CILi1EEESB_SB_EEENS1_35KernelTmaWarpSpecializedCooperativeEEENS5_IJNSA_ILi256EEESF_NSA_ILi32EEEEEENS_12float_e5m2_tENS5_IJlSB_lEEESI_SJ_NS4_8TiledMMAINS4_8MMA_AtomIJNS4_4SM904GMMA31MMA_64x256x32_F32E5M2E5M2_SS_TNILNSN_7ScaleInE1ELSP_1EEEEEENS4_6LayoutINS5_IJNSA_ILi2EEESB_SB_EEENS5_IJSB_NSA_ILi0EEESV_EEEEENS5_IJNS4_10UnderscoreESY_SY_EEEEENS4_13SM90_TMA_LOADENS4_14ComposedLayoutINS4_7SwizzleILi1ELi4ELi3EEENS4_18smem_ptr_flag_bitsILi8EEENSS_INS5_IJNSA_ILi8EEESG_EEENS5_IJSG_SB_EEEEEEEvNS4_8identityES11_S1B_vS1C_EENS_8epilogue10collective6detail29Sm90TmaWarpSpecializedAdapterINS1F_15DefaultEpilogueISI_SJ_SJ_NS1E_6thread17LinearCombinationISI_Li1EffLNS1J_9ScaleType4KindE0ELNS_15FloatRoundStyleE2ESI_EENS1_15EpilogueDefaultEEEEEvvEEEEvNT_6ParamsE)
        /*0014*/ 	.word	0x00000670


	//----- nvinfo : EIATTR_MIN_STACK_SIZE
	.align		4
.L_14:
        /*0018*/ 	.byte	0x04, 0x12
        /*001a*/ 	.short	(.L_16 - .L_15)
	.align		4
.L_15:
        /*001c*/ 	.word	index@(_ZN7cutlass13device_kernelINS_4gemm6kernel13GemmUniversalIN4cute5tupleIJiiiiEEENS1_10collective13CollectiveMmaINS1_37MainloopSm90TmaGmmaWarpSpecializedFP8ILi3ENS5_IJNS4_1CILi1EEESB_SB_EEENS1_35KernelTmaWarpSpecializedCooperativeEEENS5_IJNSA_ILi256EEESF_NSA_ILi32EEEEEENS_12float_e5m2_tENS5_IJlSB_lEEESI_SJ_NS4_8TiledMMAINS4_8MMA_AtomIJNS4_4SM904GMMA31MMA_64x256x32_F32E5M2E5M2_SS_TNILNSN_7ScaleInE1ELSP_1EEEEEENS4_6LayoutINS5_IJNSA_ILi2EEESB_SB_EEENS5_IJSB_NSA_ILi0EEESV_EEEEENS5_IJNS4_10UnderscoreESY_SY_EEEEENS4_13SM90_TMA_LOADENS4_14ComposedLayoutINS4_7SwizzleILi1ELi4ELi3EEENS4_18smem_ptr_flag_bitsILi8EEENSS_INS5_IJNSA_ILi8EEESG_EEENS5_IJSG_SB_EEEEEEEvNS4_8identityES11_S1B_vS1C_EENS_8epilogue10collective6detail29Sm90TmaWarpSpecializedAdapterINS1F_15DefaultEpilogueISI_SJ_SJ_NS1E_6thread17LinearCombinationISI_Li1EffLNS1J_9ScaleType4KindE0ELNS_15FloatRoundStyleE2ESI_EENS1_15EpilogueDefaultEEEEEvvEEEEvNT_6ParamsE)
        /*0020*/ 	.word	0x00000670
.L_16:


//--------------------- .nv.compat                --------------------------
	.section	.nv.compat,"",@"SHT_CUDA_COMPAT_INFO"
	.align	4
        /*0000*/ 	.byte	0x02, 0x09, 0x01, 0x00, 0x02, 0x02, 0x04, 0x00, 0x02, 0x05, 0x05, 0x00, 0x03, 0x07, 0x01, 0x01
        /*0010*/ 	.byte	0x02, 0x03, 0x01, 0x00, 0x02, 0x06, 0x01, 0x00, 0x04, 0x0b, 0x08, 0x00, 0x00, 0x00, 0x00, 0x00
        /*0020*/ 	.byte	0x00, 0x00, 0x00, 0x00


//--------------------- .nv.info._ZN7cutlass13device_kernelINS_4gemm6kernel13GemmUniversalIN4cute5tupleIJiiiiEEENS1_10collective13CollectiveMmaINS1_37MainloopSm90TmaGmmaWarpSpecializedFP8ILi3ENS5_IJNS4_1CILi1EEESB_SB_EEENS1_35KernelTmaWarpSpecializedCooperativeEEENS5_IJNSA_ILi256EEESF_NSA_ILi32EEEEEENS_12float_e5m2_tENS5_IJlSB_lEEESI_SJ_NS4_8TiledMMAINS4_8MMA_AtomIJNS4_4SM904GMMA31MMA_64x256x32_F32E5M2E5M2_SS_TNILNSN_7ScaleInE1ELSP_1EEEEEENS4_6LayoutINS5_IJNSA_ILi2EEESB_SB_EEENS5_IJSB_NSA_ILi0EEESV_EEEEENS5_IJNS4_10UnderscoreESY_SY_EEEEENS4_13SM90_TMA_LOADENS4_14ComposedLayoutINS4_7SwizzleILi1ELi4ELi3EEENS4_18smem_ptr_flag_bitsILi8EEENSS_INS5_IJNSA_ILi8EEESG_EEENS5_IJSG_SB_EEEEEEEvNS4_8identityES11_S1B_vS1C_EENS_8epilogue10collective6detail29Sm90TmaWarpSpecializedAdapterINS1F_15DefaultEpilogueISI_SJ_SJ_NS1E_6thread17LinearCombinationISI_Li1EffLNS1J_9ScaleType4KindE0ELNS_15FloatRoundStyleE2ESI_EENS1_15EpilogueDefaultEEEEEvvEEEEvNT_6ParamsE --------------------------
	.section	.nv.info._ZN7cutlass13device_kernelINS_4gemm6kernel13GemmUniversalIN4cute5tupleIJiiiiEEENS1_10collective13CollectiveMmaINS1_37MainloopSm90TmaGmmaWarpSpecializedFP8ILi3ENS5_IJNS4_1CILi1EEESB_SB_EEENS1_35KernelTmaWarpSpecializedCooperativeEEENS5_IJNSA_ILi256EEESF_NSA_ILi32EEEEEENS_12float_e5m2_tENS5_IJlSB_lEEESI_SJ_NS4_8TiledMMAINS4_8MMA_AtomIJNS4_4SM904GMMA31MMA_64x256x32_F32E5M2E5M2_SS_TNILNSN_7ScaleInE1ELSP_1EEEEEENS4_6LayoutINS5_IJNSA_ILi2EEESB_SB_EEENS5_IJSB_NSA_ILi0EEESV_EEEEENS5_IJNS4_10UnderscoreESY_SY_EEEEENS4_13SM90_TMA_LOADENS4_14ComposedLayoutINS4_7SwizzleILi1ELi4ELi3EEENS4_18smem_ptr_flag_bitsILi8EEENSS_INS5_IJNSA_ILi8EEESG_EEENS5_IJSG_SB_EEEEEEEvNS4_8identityES11_S1B_vS1C_EENS_8epilogue10collective6detail29Sm90TmaWarpSpecializedAdapterINS1F_15DefaultEpilogueISI_SJ_SJ_NS1E_6thread17LinearCombinationISI_Li1EffLNS1J_9ScaleType4KindE0ELNS_15FloatRoundStyleE2ESI_EENS1_15EpilogueDefaultEEEEEvvEEEEvNT_6ParamsE,"",@"SHT_CUDA_INFO"
	.sectionflags	@""
	.align	4


	//----- nvinfo : EIATTR_CUDA_API_VERSION
	.align		4
        /*0000*/ 	.byte	0x04, 0x37
        /*0002*/ 	.short	(.L_18 - .L_17)
.L_17:
        /*0004*/ 	.word	0x00000082


	//----- nvinfo : EIATTR_KPARAM_INFO
	.align		4
.L_18:
        /*0008*/ 	.byte	0x04, 0x17
        /*000a*/ 	.short	(.L_20 - .L_19)
.L_19:
        /*000c*/ 	.word	0x00000000
        /*0010*/ 	.short	0x0000
        /*0012*/ 	.short	0x0070
        /*0014*/ 	.byte	0x00, 0xf0, 0x01, 0x10


	//----- nvinfo : EIATTR_SPARSE_MMA_MASK
	.align		4
.L_20:
        /*0018*/ 	.byte	0x03, 0x50
        /*001a*/ 	.short	0x0000


	//----- nvinfo : EIATTR_MAXREG_COUNT
	.align		4
        /*001c*/ 	.byte	0x03, 0x1b
        /*001e*/ 	.short	0x00a8


	//----- nvinfo : EIATTR_NUM_BARRIERS
	.align		4
        /*0020*/ 	.byte	0x02, 0x4c
        /*0022*/ 	.byte	0x01
	.zero		1


	//----- nvinfo : EIATTR_ANNOTATIONS
	.align		4
        /*0024*/ 	.byte	0x04, 0x55
        /*0026*/ 	.short	(.L_22 - .L_21)


	//   ....[0]....
.L_21:
        /*0028*/ 	.word	0x00000001
        /*002c*/ 	.byte	0x70, 0x05, 0x00, 0x00, 0x01, 0x00, 0x00, 0x00, 0x90, 0x05, 0x00, 0x00, 0x01, 0x00, 0x00, 0x00
        /* <DEDUP_REMOVED lines=1352> */
        /*54bc*/ 	.byte	0x50, 0x32, 0x02, 0x00


	//----- nvinfo : EIATTR_MERCURY_ISA_VERSION
	.align		4
.L_22:
        /*54c0*/ 	.byte	0x03, 0x5f
        /*54c2*/ 	.short	0x0101


	//----- nvinfo : EIATTR_INT_WARP_WIDE_INSTR_OFFSETS
	.align		4
        /*54c4*/ 	.byte	0x04, 0x31
        /*54c6*/ 	.short	(.L_24 - .L_23)


	//   ....[0]....
.L_23:
        /*54c8*/ 	.word	0x00000460


	//   ....[1]....
        /*54cc*/ 	.word	0x00000480


	//   ....[2]....
        /*54d0*/ 	.word	0x00000580


	//----- nvinfo : EIATTR_COOP_GROUP_MASK_REGIDS
	.align		4
.L_24:
        /*54d4*/ 	.byte	0x04, 0x29
        /*54d6*/ 	.short	(.L_26 - .L_25)


	//   ....[0]....
.L_25:
        /*54d8*/ 	.word	0xffffffff


	//   ....[1]....
        /*54dc*/ 	.word	0xffffffff


	//   ....[2]....
        /*54e0*/ 	.word	0xffffffff


	//   ....[3]....
        /*54e4*/ 	.word	0xffffffff


	//   ....[4]....
        /*54e8*/ 	.word	0xffffffff


	//----- nvinfo : EIATTR_COOP_GROUP_INSTR_OFFSETS
	.align		4
.L_26:
        /*54ec*/ 	.byte	0x04, 0x28
        /*54ee*/ 	.short	(.L_28 - .L_27)


	//   ....[0]....
.L_27:
        /*54f0*/ 	.word	0x00000070


	//   ....[1]....
        /*54f4*/ 	.word	0x00000080


	//   ....[2]....
        /*54f8*/ 	.word	0x000001a0


	//   ....[3]....
        /*54fc*/ 	.word	0x000003a0


	//   ....[4]....
        /*5500*/ 	.word	0x00002690


	//----- nvinfo : EIATTR_REG_RECONFIG
	.align		4
.L_28:
        /*5504*/ 	.byte	0x01, 0x54
	.zero		2


	//----- nvinfo : EIATTR_MBARRIER_INSTR_OFFSETS
	.align		4
        /*5508*/ 	.byte	0x04, 0x39
        /*550a*/ 	.short	(.L_30 - .L_29)


	//   ....[0]....
.L_29:
        /*550c*/ 	.word	0x00000320
        /*5510*/ 	.word	0x000000ff
        /*5514*/ 	.word	0x00000000
        /*5518*/ 	.short	0x0100
        /*551a*/ 	.byte	0x09
	.zero		1


	//   ....[1]....
        /*551c*/ 	.word	0x00000330
        /*5520*/ 	.word	0x000000ff
        /*5524*/ 	.word	0x00000018
        /*5528*/ 	.short	0x0100
        /*552a*/ 	.byte	0x09
	.zero		1


	//   ....[2]....
        /*552c*/ 	.word	0x00000340
        /*5530*/ 	.word	0x000000ff
        /*5534*/ 	.word	0x00000008
        /*5538*/ 	.short	0x0100
        /*553a*/ 	.byte	0x09
	.zero		1


	//   ....[3]....
        /*553c*/ 	.word	0x00000350
        /*5540*/ 	.word	0x000000ff
        /*5544*/ 	.word	0x00000020
        /*5548*/ 	.short	0x0100
        /*554a*/ 	.byte	0x09
	.zero		1


	//   ....[4]....
        /*554c*/ 	.word	0x00000360
        /*5550*/ 	.word	0x000000ff
        /*5554*/ 	.word	0x00000010
        /*5558*/ 	.short	0x0100
        /*555a*/ 	.byte	0x09
	.zero		1


	//   ....[5]....
        /*555c*/ 	.word	0x00000370
        /*5560*/ 	.word	0x000000ff
        /*5564*/ 	.word	0x00000028
        /*5568*/ 	.short	0x0100
        /*556a*/ 	.byte	0x09
	.zero		1


	//   ....[6]....
        /*556c*/ 	.word	0x000005b0
        /*5570*/ 	.word	0x000000ff
        /*5574*/ 	.word	0x00000040
        /*5578*/ 	.short	0x0100
        /*557a*/ 	.byte	0x06
	.zero		1


	//   ....[7]....
        /*557c*/ 	.word	0x000005c0
        /*5580*/ 	.word	0x000000ff
        /*5584*/ 	.word	0x00000048
        /*5588*/ 	.short	0x0100
        /*558a*/ 	.byte	0x06
	.zero		1


	//   ....[8]....
        /*558c*/ 	.word	0x00002aa0
        /*5590*/ 	.word	0x000000ff
        /*5594*/ 	.word	0x00000000
        /*5598*/ 	.short	0x010a
        /*559a*/ 	.byte	0x07
	.zero		1


	//   ....[9]....
        /*559c*/ 	.word	0x00002b00
        /*55a0*/ 	.word	0x000000ff
        /*55a4*/ 	.word	0x00000000
        /*55a8*/ 	.short	0x010a
        /*55aa*/ 	.byte	0x07
	.zero		1


	//   ....[10]....
        /*55ac*/ 	.word	0x000062c0
        /*55b0*/ 	.word	0x000000ff
        /*55b4*/ 	.word	0x00000000
        /*55b8*/ 	.short	0x010a
        /*55ba*/ 	.byte	0x0f
	.zero		1


	//   ....[11]....
        /*55bc*/ 	.word	0x00006300
        /*55c0*/ 	.word	0x000000ff
        /*55c4*/ 	.word	0x00000000
        /*55c8*/ 	.short	0x010a
        /*55ca*/ 	.byte	0x0f
	.zero		1


	//   ....[12]....
        /*55cc*/ 	.word	0x0000af60
        /*55d0*/ 	.word	0x000000ff
        /*55d4*/ 	.word	0x00000000
        /*55d8*/ 	.short	0x0101
        /*55da*/ 	.byte	0x08
	.zero		1


	//   ....[13]....
        /*55dc*/ 	.word	0x0000ea10
        /*55e0*/ 	.word	0x000000ff
        /*55e4*/ 	.word	0x00000000
        /*55e8*/ 	.short	0x0101
        /*55ea*/ 	.byte	0x08
	.zero		1


	//   ....[14]....
        /*55ec*/ 	.word	0x00022540
        /*55f0*/ 	.word	0x00000010
        /*55f4*/ 	.word	0x00000018
        /*55f8*/ 	.short	0x010a
        /*55fa*/ 	.byte	0x3f
	.zero		1


	//   ....[15]....
        /*55fc*/ 	.word	0x00022870
        /*5600*/ 	.word	0x00000002
        /*5604*/ 	.word	0x00000048
        /*5608*/ 	.short	0x0101
        /*560a*/ 	.byte	0x3f
	.zero		1


	//   ....[16]....
        /*560c*/ 	.word	0x00023020
        /*5610*/ 	.word	0x00000003
        /*5614*/ 	.word	0x00000000
        /*5618*/ 	.short	0x010a
        /*561a*/ 	.byte	0x3f
	.zero		1


	//   ....[17]....
        /*561c*/ 	.word	0x000230b0
        /*5620*/ 	.word	0x00000003
        /*5624*/ 	.word	0x00000000
        /*5628*/ 	.short	0x010a
        /*562a*/ 	.byte	0x3f
	.zero		1


	//   ....[18]....
        /*562c*/ 	.word	0x00023140
        /*5630*/ 	.word	0x00000003
        /*5634*/ 	.word	0x00000000
        /*5638*/ 	.short	0x010a
        /*563a*/ 	.byte	0x3f
	.zero		1


	//   ....[19]....
        /*563c*/ 	.word	0x000231b0
        /*5640*/ 	.word	0x00000003
        /*5644*/ 	.word	0x00000000
        /*5648*/ 	.short	0x010a
        /*564a*/ 	.byte	0x3f
	.zero		1


	//   ....[20]....
        /*564c*/ 	.word	0x00023220
        /*5650*/ 	.word	0x00000000
        /*5654*/ 	.word	0x00000000
        /*5658*/ 	.short	0x010a
        /*565a*/ 	.byte	0x3f
	.zero		1


	//   ....[21]....
        /*565c*/ 	.word	0x00023300
        /*5660*/ 	.word	0x00000010
        /*5664*/ 	.word	0x00000018
        /*5668*/ 	.short	0x010a
        /*566a*/ 	.byte	0x3f
	.zero		1


	//   ....[22]....
        /*566c*/ 	.word	0x000233e0
        /*5670*/ 	.word	0x00000003
        /*5674*/ 	.word	0x00000000
        /*5678*/ 	.short	0x010a
        /*567a*/ 	.byte	0x3f
	.zero		1


	//   ....[23]....
        /*567c*/ 	.word	0x00023430
        /*5680*/ 	.word	0x00000003
        /*5684*/ 	.word	0x00000000
        /*5688*/ 	.short	0x010a
        /*568a*/ 	.byte	0x3f
	.zero		1


	//----- nvinfo : EIATTR_NUM_MBARRIERS
	.align		4
.L_30:
        /*568c*/ 	.byte	0x03, 0x38
        /*568e*/ 	.short	0x0008


	//----- nvinfo : EIATTR_EXIT_INSTR_OFFSETS
	.align		4
        /*5690*/ 	.byte	0x04, 0x1c
        /*5692*/ 	.short	(.L_32 - .L_31)


	//   ....[0]....
.L_31:
        /*5694*/ 	.word	0x00000620


	//   ....[1]....
        /*5698*/ 	.word	0x00000f80


	//   ....[2]....
        /*569c*/ 	.word	0x00021b70


	//   ....[3]....
        /*56a0*/ 	.word	0x000221d0


	//   ....[4]....
        /*56a4*/ 	.word	0x00023190


	//----- nvinfo : EIATTR_MAX_THREADS
	.align		4
.L_32:
        /*56a8*/ 	.byte	0x04, 0x05
        /*56aa*/ 	.short	(.L_34 - .L_33)
.L_33:
        /*56ac*/ 	.word	0x00000180
        /*56b0*/ 	.word	0x00000001
        /*56b4*/ 	.word	0x00000001


	//----- nvinfo : EIATTR_CRS_STACK_SIZE
	.align		4
.L_34:
        /*56b8*/ 	.byte	0x04, 0x1e
        /*56ba*/ 	.short	(.L_36 - .L_35)
.L_35:
        /*56bc*/ 	.word	0x00000000


	//----- nvinfo : EIATTR_CBANK_PARAM_SIZE
	.align		4
.L_36:
        /*56c0*/ 	.byte	0x03, 0x19
        /*56c2*/ 	.short	0x0470


	//----- nvinfo : EIATTR_PARAM_CBANK
	.align		4
        /*56c4*/ 	.byte	0x04, 0x0a
        /*56c6*/ 	.short	(.L_38 - .L_37)
	.align		4
.L_37:
        /*56c8*/ 	.word	index@(.nv.constant0._ZN7cutlass13device_kernelINS_4gemm6kernel13GemmUniversalIN4cute5tupleIJiiiiEEENS1_10collective13CollectiveMmaINS1_37MainloopSm90TmaGmmaWarpSpecializedFP8ILi3ENS5_IJNS4_1CILi1EEESB_SB_EEENS1_35KernelTmaWarpSpecializedCooperativeEEENS5_IJNSA_ILi256EEESF_NSA_ILi32EEEEEENS_12float_e5m2_tENS5_IJlSB_lEEESI_SJ_NS4_8TiledMMAINS4_8MMA_AtomIJNS4_4SM904GMMA31MMA_64x256x32_F32E5M2E5M2_SS_TNILNSN_7ScaleInE1ELSP_1EEEEEENS4_6LayoutINS5_IJNSA_ILi2EEESB_SB_EEENS5_IJSB_NSA_ILi0EEESV_EEEEENS5_IJNS4_10UnderscoreESY_SY_EEEEENS4_13SM90_TMA_LOADENS4_14ComposedLayoutINS4_7SwizzleILi1ELi4ELi3EEENS4_18smem_ptr_flag_bitsILi8EEENSS_INS5_IJNSA_ILi8EEESG_EEENS5_IJSG_SB_EEEEEEEvNS4_8identityES11_S1B_vS1C_EENS_8epilogue10collective6detail29Sm90TmaWarpSpecializedAdapterINS1F_15DefaultEpilogueISI_SJ_SJ_NS1E_6thread17LinearCombinationISI_Li1EffLNS1J_9ScaleType4KindE0ELNS_15FloatRoundStyleE2ESI_EENS1_15EpilogueDefaultEEEEEvvEEEEvNT_6ParamsE)
        /*56cc*/ 	.short	0x0210
        /*56ce*/ 	.short	0x0470


	//----- nvinfo : EIATTR_SW_WAR
	.align		4
.L_38:
        /*56d0*/ 	.byte	0x04, 0x36
        /*56d2*/ 	.short	(.L_40 - .L_39)
.L_39:
        /*56d4*/ 	.word	0x00000008
.L_40:


//--------------------- .nv.callgraph             --------------------------
	.section	.nv.callgraph,"",@"SHT_CUDA_CALLGRAPH"
	.align	4
	.sectionentsize	8
	.align		4
        /*0000*/ 	.word	0x00000000
	.align		4
        /*0004*/ 	.word	0xffffffff
	.align		4
        /*0008*/ 	.word	0x00000000
	.align		4
        /*000c*/ 	.word	0xfffffffe
	.align		4
        /*0010*/ 	.word	0x00000000
	.align		4
        /*0014*/ 	.word	0xfffffffd
	.align		4
        /*0018*/ 	.word	0x00000000
	.align		4
        /*001c*/ 	.word	0xfffffffc


//--------------------- .nv.constant4             --------------------------
	.section	.nv.constant4,"a",@progbits
	.align	8
	.align		8
.nv.constant4:
        /*0000*/ 	.dword	_ZN40_INTERNAL_b7d1a6a2_4_k_cu_5e55bd12_278994cuda3std3__45__cpo5beginE
	.align		8
        /*0008*/ 	.dword	_ZN40_INTERNAL_b7d1a6a2_4_k_cu_5e55bd12_278994cuda3std3__45__cpo3endE
	.align		8
        /*0010*/ 	.dword	_ZN40_INTERNAL_b7d1a6a2_4_k_cu_5e55bd12_278994cuda3std3__45__cpo6cbeginE
	.align		8
        /*0018*/ 	.dword	_ZN40_INTERNAL_b7d1a6a2_4_k_cu_5e55bd12_278994cuda3std3__45__cpo4cendE
	.align		8
        /*0020*/ 	.dword	_ZN40_INTERNAL_b7d1a6a2_4_k_cu_5e55bd12_278994cuda3std3__442_GLOBAL__N__b7d1a6a2_4_k_cu_5e55bd12_278996ignoreE
	.align		8
        /*0028*/ 	.dword	_ZN40_INTERNAL_b7d1a6a2_4_k_cu_5e55bd12_278994cuda3std3__419piecewise_constructE
	.align		8
        /*0030*/ 	.dword	_ZN40_INTERNAL_b7d1a6a2_4_k_cu_5e55bd12_278994cuda3std3__48in_placeE
	.align		8
        /*0038*/ 	.dword	_ZN40_INTERNAL_b7d1a6a2_4_k_cu_5e55bd12_278994cuda3std6ranges3__45__cpo4swapE
	.align		8
        /*0040*/ 	.dword	_ZN40_INTERNAL_b7d1a6a2_4_k_cu_5e55bd12_278994cuda3std6ranges3__45__cpo9iter_moveE
	.align		8
        /*0048*/ 	.dword	_ZN40_INTERNAL_b7d1a6a2_4_k_cu_5e55bd12_278994cute7productE
	.align		8
        /*0050*/ 	.dword	_ZN40_INTERNAL_b7d1a6a2_4_k_cu_5e55bd12_278994cute1_E


//--------------------- .text._ZN7cutlass13device_kernelINS_4gemm6kernel13GemmUniversalIN4cute5tupleIJiiiiEEENS1_10collective13CollectiveMmaINS1_37MainloopSm90TmaGmmaWarpSpecializedFP8ILi3ENS5_IJNS4_1CILi1EEESB_SB_EEENS1_35KernelTmaWarpSpecializedCooperativeEEENS5_IJNSA_ILi256EEESF_NSA_ILi32EEEEEENS_12float_e5m2_tENS5_IJlSB_lEEESI_SJ_NS4_8TiledMMAINS4_8MMA_AtomIJNS4_4SM904GMMA31MMA_64x256x32_F32E5M2E5M2_SS_TNILNSN_7ScaleInE1ELSP_1EEEEEENS4_6LayoutINS5_IJNSA_ILi2EEESB_SB_EEENS5_IJSB_NSA_ILi0EEESV_EEEEENS5_IJNS4_10UnderscoreESY_SY_EEEEENS4_13SM90_TMA_LOADENS4_14ComposedLayoutINS4_7SwizzleILi1ELi4ELi3EEENS4_18smem_ptr_flag_bitsILi8EEENSS_INS5_IJNSA_ILi8EEESG_EEENS5_IJSG_SB_EEEEEEEvNS4_8identityES11_S1B_vS1C_EENS_8epilogue10collective6detail29Sm90TmaWarpSpecializedAdapterINS1F_15DefaultEpilogueISI_SJ_SJ_NS1E_6thread17LinearCombinationISI_Li1EffLNS1J_9ScaleType4KindE0ELNS_15FloatRoundStyleE2ESI_EENS1_15EpilogueDefaultEEEEEvvEEEEvNT_6ParamsE --------------------------
	.section	.text._ZN7cutlass13device_kernelINS_4gemm6kernel13GemmUniversalIN4cute5tupleIJiiiiEEENS1_10collective13CollectiveMmaINS1_37MainloopSm90TmaGmmaWarpSpecializedFP8ILi3ENS5_IJNS4_1CILi1EEESB_SB_EEENS1_35KernelTmaWarpSpecializedCooperativeEEENS5_IJNSA_ILi256EEESF_NSA_ILi32EEEEEENS_12float_e5m2_tENS5_IJlSB_lEEESI_SJ_NS4_8TiledMMAINS4_8MMA_AtomIJNS4_4SM904GMMA31MMA_64x256x32_F32E5M2E5M2_SS_TNILNSN_7ScaleInE1ELSP_1EEEEEENS4_6LayoutINS5_IJNSA_ILi2EEESB_SB_EEENS5_IJSB_NSA_ILi0EEESV_EEEEENS5_IJNS4_10UnderscoreESY_SY_EEEEENS4_13SM90_TMA_LOADENS4_14ComposedLayoutINS4_7SwizzleILi1ELi4ELi3EEENS4_18smem_ptr_flag_bitsILi8EEENSS_INS5_IJNSA_ILi8EEESG_EEENS5_IJSG_SB_EEEEEEEvNS4_8identityES11_S1B_vS1C_EENS_8epilogue10collective6detail29Sm90TmaWarpSpecializedAdapterINS1F_15DefaultEpilogueISI_SJ_SJ_NS1E_6thread17LinearCombinationISI_Li1EffLNS1J_9ScaleType4KindE0ELNS_15FloatRoundStyleE2ESI_EENS1_15EpilogueDefaultEEEEEvvEEEEvNT_6ParamsE,"ax",@progbits
	.align	128
.text._ZN7cutlass13device_kernelINS_4gemm6kernel13GemmUniversalIN4cute5tupleIJiiiiEEENS1_10collective13CollectiveMmaINS1_37MainloopSm90TmaGmmaWarpSpecializedFP8ILi3ENS5_IJNS4_1CILi1EEESB_SB_EEENS1_35KernelTmaWarpSpecializedCooperativeEEENS5_IJNSA_ILi256EEESF_NSA_ILi32EEEEEENS_12float_e5m2_tENS5_IJlSB_lEEESI_SJ_NS4_8TiledMMAINS4_8MMA_AtomIJNS4_4SM904GMMA31MMA_64x256x32_F32E5M2E5M2_SS_TNILNSN_7ScaleInE1ELSP_1EEEEEENS4_6LayoutINS5_IJNSA_ILi2EEESB_SB_EEENS5_IJSB_NSA_ILi0EEESV_EEEEENS5_IJNS4_10UnderscoreESY_SY_EEEEENS4_13SM90_TMA_LOADENS4_14ComposedLayoutINS4_7SwizzleILi1ELi4ELi3EEENS4_18smem_ptr_flag_bitsILi8EEENSS_INS5_IJNSA_ILi8EEESG_EEENS5_IJSG_SB_EEEEEEEvNS4_8identityES11_S1B_vS1C_EENS_8epilogue10collective6detail29Sm90TmaWarpSpecializedAdapterINS1F_15DefaultEpilogueISI_SJ_SJ_NS1E_6thread17LinearCombinationISI_Li1EffLNS1J_9ScaleType4KindE0ELNS_15FloatRoundStyleE2ESI_EENS1_15EpilogueDefaultEEEEEvvEEEEvNT_6ParamsE:
        .type           _ZN7cutlass13device_kernelINS_4gemm6kernel13GemmUniversalIN4cute5tupleIJiiiiEEENS1_10collective13CollectiveMmaINS1_37MainloopSm90TmaGmmaWarpSpecializedFP8ILi3ENS5_IJNS4_1CILi1EEESB_SB_EEENS1_35KernelTmaWarpSpecializedCooperativeEEENS5_IJNSA_ILi256EEESF_NSA_ILi32EEEEEENS_12float_e5m2_tENS5_IJlSB_lEEESI_SJ_NS4_8TiledMMAINS4_8MMA_AtomIJNS4_4SM904GMMA31MMA_64x256x32_F32E5M2E5M2_SS_TNILNSN_7ScaleInE1ELSP_1EEEEEENS4_6LayoutINS5_IJNSA_ILi2EEESB_SB_EEENS5_IJSB_NSA_ILi0EEESV_EEEEENS5_IJNS4_10UnderscoreESY_SY_EEEEENS4_13SM90_TMA_LOADENS4_14ComposedLayoutINS4_7SwizzleILi1ELi4ELi3EEENS4_18smem_ptr_flag_bitsILi8EEENSS_INS5_IJNSA_ILi8EEESG_EEENS5_IJSG_SB_EEEEEEEvNS4_8identityES11_S1B_vS1C_EENS_8epilogue10collective6detail29Sm90TmaWarpSpecializedAdapterINS1F_15DefaultEpilogueISI_SJ_SJ_NS1E_6thread17LinearCombinationISI_Li1EffLNS1J_9ScaleType4KindE0ELNS_15FloatRoundStyleE2ESI_EENS1_15EpilogueDefaultEEEEEvvEEEEvNT_6ParamsE,@function
        .size           _ZN7cutlass13device_kernelINS_4gemm6kernel13GemmUniversalIN4cute5tupleIJiiiiEEENS1_10collective13CollectiveMmaINS1_37MainloopSm90TmaGmmaWarpSpecializedFP8ILi3ENS5_IJNS4_1CILi1EEESB_SB_EEENS1_35KernelTmaWarpSpecializedCooperativeEEENS5_IJNSA_ILi256EEESF_NSA_ILi32EEEEEENS_12float_e5m2_tENS5_IJlSB_lEEESI_SJ_NS4_8TiledMMAINS4_8MMA_AtomIJNS4_4SM904GMMA31MMA_64x256x32_F32E5M2E5M2_SS_TNILNSN_7ScaleInE1ELSP_1EEEEEENS4_6LayoutINS5_IJNSA_ILi2EEESB_SB_EEENS5_IJSB_NSA_ILi0EEESV_EEEEENS5_IJNS4_10UnderscoreESY_SY_EEEEENS4_13SM90_TMA_LOADENS4_14ComposedLayoutINS4_7SwizzleILi1ELi4ELi3EEENS4_18smem_ptr_flag_bitsILi8EEENSS_INS5_IJNSA_ILi8EEESG_EEENS5_IJSG_SB_EEEEEEEvNS4_8identityES11_S1B_vS1C_EENS_8epilogue10collective6detail29Sm90TmaWarpSpecializedAdapterINS1F_15DefaultEpilogueISI_SJ_SJ_NS1E_6thread17LinearCombinationISI_Li1EffLNS1J_9ScaleType4KindE0ELNS_15FloatRoundStyleE2ESI_EENS1_15EpilogueDefaultEEEEEvvEEEEvNT_6ParamsE,(.L_x_583 - _ZN7cutlass13device_kernelINS_4gemm6kernel13GemmUniversalIN4cute5tupleIJiiiiEEENS1_10collective13CollectiveMmaINS1_37MainloopSm90TmaGmmaWarpSpecializedFP8ILi3ENS5_IJNS4_1CILi1EEESB_SB_EEENS1_35KernelTmaWarpSpecializedCooperativeEEENS5_IJNSA_ILi256EEESF_NSA_ILi32EEEEEENS_12float_e5m2_tENS5_IJlSB_lEEESI_SJ_NS4_8TiledMMAINS4_8MMA_AtomIJNS4_4SM904GMMA31MMA_64x256x32_F32E5M2E5M2_SS_TNILNSN_7ScaleInE1ELSP_1EEEEEENS4_6LayoutINS5_IJNSA_ILi2EEESB_SB_EEENS5_IJSB_NSA_ILi0EEESV_EEEEENS5_IJNS4_10UnderscoreESY_SY_EEEEENS4_13SM90_TMA_LOADENS4_14ComposedLayoutINS4_7SwizzleILi1ELi4ELi3EEENS4_18smem_ptr_flag_bitsILi8EEENSS_INS5_IJNSA_ILi8EEESG_EEENS5_IJSG_SB_EEEEEEEvNS4_8identityES11_S1B_vS1C_EENS_8epilogue10collective6detail29Sm90TmaWarpSpecializedAdapterINS1F_15DefaultEpilogueISI_SJ_SJ_NS1E_6thread17LinearCombinationISI_Li1EffLNS1J_9ScaleType4KindE0ELNS_15FloatRoundStyleE2ESI_EENS1_15EpilogueDefaultEEEEEvvEEEEvNT_6ParamsE)
        .other          _ZN7cutlass13device_kernelINS_4gemm6kernel13GemmUniversalIN4cute5tupleIJiiiiEEENS1_10collective13CollectiveMmaINS1_37MainloopSm90TmaGmmaWarpSpecializedFP8ILi3ENS5_IJNS4_1CILi1EEESB_SB_EEENS1_35KernelTmaWarpSpecializedCooperativeEEENS5_IJNSA_ILi256EEESF_NSA_ILi32EEEEEENS_12float_e5m2_tENS5_IJlSB_lEEESI_SJ_NS4_8TiledMMAINS4_8MMA_AtomIJNS4_4SM904GMMA31MMA_64x256x32_F32E5M2E5M2_SS_TNILNSN_7ScaleInE1ELSP_1EEEEEENS4_6LayoutINS5_IJNSA_ILi2EEESB_SB_EEENS5_IJSB_NSA_ILi0EEESV_EEEEENS5_IJNS4_10UnderscoreESY_SY_EEEEENS4_13SM90_TMA_LOADENS4_14ComposedLayoutINS4_7SwizzleILi1ELi4ELi3EEENS4_18smem_ptr_flag_bitsILi8EEENSS_INS5_IJNSA_ILi8EEESG_EEENS5_IJSG_SB_EEEEEEEvNS4_8identityES11_S1B_vS1C_EENS_8epilogue10collective6detail29Sm90TmaWarpSpecializedAdapterINS1F_15DefaultEpilogueISI_SJ_SJ_NS1E_6thread17LinearCombinationISI_Li1EffLNS1J_9ScaleType4KindE0ELNS_15FloatRoundStyleE2ESI_EENS1_15EpilogueDefaultEEEEEvvEEEEvNT_6ParamsE,@"STO_CUDA_ENTRY STV_DEFAULT"
_ZN7cutlass13device_kernelINS_4gemm6kernel13GemmUniversalIN4cute5tupleIJiiiiEEENS1_10collective13CollectiveMmaINS1_37MainloopSm90TmaGmmaWarpSpecializedFP8ILi3ENS5_IJNS4_1CILi1EEESB_SB_EEENS1_35KernelTmaWarpSpecializedCooperativeEEENS5_IJNSA_ILi256EEESF_NSA_ILi32EEEEEENS_12float_e5m2_tENS5_IJlSB_lEEESI_SJ_NS4_8TiledMMAINS4_8MMA_AtomIJNS4_4SM904GMMA31MMA_64x256x32_F32E5M2E5M2_SS_TNILNSN_7ScaleInE1ELSP_1EEEEEENS4_6LayoutINS5_IJNSA_ILi2EEESB_SB_EEENS5_IJSB_NSA_ILi0EEESV_EEEEENS5_IJNS4_10UnderscoreESY_SY_EEEEENS4_13SM90_TMA_LOADENS4_14ComposedLayoutINS4_7SwizzleILi1ELi4ELi3EEENS4_18smem_ptr_flag_bitsILi8EEENSS_INS5_IJNSA_ILi8EEESG_EEENS5_IJSG_SB_EEEEEEEvNS4_8identityES11_S1B_vS1C_EENS_8epilogue10collective6detail29Sm90TmaWarpSpecializedAdapterINS1F_15DefaultEpilogueISI_SJ_SJ_NS1E_6thread17LinearCombinationISI_Li1EffLNS1J_9ScaleType4KindE0ELNS_15FloatRoundStyleE2ESI_EENS1_15EpilogueDefaultEEEEEvvEEEEvNT_6ParamsE:
[----:B------:R-:W0:Y:S02]  /*0000*/  LDC R1, c[0x0][0x28] ;  /* 0x00000a00ff017b82 */ /* 0x000e240000000800 */
[----:B0-----:R-:W-:Y:S01]  /*0010*/  VIADD R1, R1, 0xfffff990 ;  /* 0xfffff99001017836 */ /* 0x001fe20000000000 */
[----:B------:R-:W0:Y:S01]  /*0020*/  S2R R2, SR_TID.X ;  /* 0x0000000000027919 */ /* 0x000e220000002100 */
[----:B------:R-:W-:Y:S01]  /*0030*/  ELECT P0, URZ, PT ;  /* 0x00000000003f782f */ /* 0x000fe20003800000 */
[----:B------:R-:W-:Y:S01]  /*0040*/  BSSY B0, `(.L_x_0) ;  /* 0x0000015000007945 */ /* 0x000fe20003800000 */
[--C-:B0-----:R-:W-:Y:S02]  /*0050*/  SHF.R.U32.HI R0, RZ, 0x5, R2.reuse ;  /* 0x00000005ff007819 */ /* 0x101fe40000011602 */
[----:B------:R-:W-:-:S03]  /*0060*/  SHF.R.U32.HI R2, RZ, 0x7, R2 ;  /* 0x00000007ff027819 */ /* 0x000fc60000011602 */
[----:B------:R-:W0:Y:S04]  /*0070*/  SHFL.IDX PT, R3, R0, RZ, 0x1f ;  /* 0x00001fff00037589 */ /* 0x000e2800000e0000 */
[----:B------:R-:W1:Y:S01]  /*0080*/  SHFL.IDX PT, R2, R2, RZ, 0x1f ;  /* 0x00001fff02027589 */ /* 0x000e6200000e0000 */
[----:B0-----:R-:W-:Y:S02]  /*0090*/  R2UR UR4, R3 ;  /* 0x00000000030472ca */ /* 0x001fe400000e0000 */
[----:B-1----:R-:W-:-:S11]  /*00a0*/  R2UR UR6, R2 ;  /* 0x00000000020672ca */ /* 0x002fd600000e0000 */
[----:B------:R-:W-:Y:S02]  /*00b0*/  USHF.R.S32.HI UR5, URZ, 0x1f, UR4 ;  /* 0x0000001f3f057899 */ /* 0x000fe40008011404 */
[----:B------:R-:W-:Y:S02]  /*00c0*/  ISETP.NE.OR P0, PT, RZ, UR4, !P0 ;  /* 0x00000004ff007c0c */ /* 0x000fe4000c705670 */
[----:B------:R-:W-:-:S04]  /*00d0*/  ULEA.HI UR5, UR5, UR4, URZ, 0x2 ;  /* 0x0000000405057291 */ /* 0x000fc8000f8f103f */
[----:B------:R-:W-:-:S04]  /*00e0*/  ULOP3.LUT UR5, UR5, 0xfffffffc, URZ, 0xc0, !UPT ;  /* 0xfffffffc05057892 */ /* 0x000fc8000f8ec03f */
[----:B------:R-:W-:-:S03]  /*00f0*/  UIADD3 UR8, UR4, -UR5, URZ ;  /* 0x8000000504087290 */ /* 0x000fc6000fffe03f */
[----:B------:R-:W-:Y:S09]  /*0100*/  @P0 BRA `(.L_x_1) ;  /* 0x0000000000200947 */ /* 0x000ff20003800000 */
[----:B------:R-:W-:Y:S02]  /*0110*/  ULDC.64 UR4, c[0x0][0x198] ;  /* 0x0000660000047ab9 */ /* 0x000fe40000000a00 */
[----:B------:R-:W-:Y:S02]  /*0120*/  UIADD3 UR10, UP0, UR4, 0xf0, URZ ;  /* 0x000000f0040a7890 */ /* 0x000fe4000ff1e03f */
[----:B------:R-:W-:Y:S02]  /*0130*/  UIADD3 UR4, UP1, UR4, 0x1f0, URZ ;  /* 0x000001f004047890 */ /* 0x000fe4000ff3e03f */
[----:B------:R-:W-:Y:S02]  /*0140*/  UIADD3.X UR11, URZ, UR5, URZ, UP0, !UPT ;  /* 0x000000053f0b7290 */ /* 0x000fe400087fe43f */
[----:B------:R-:W-:-:S07]  /*0150*/  UIADD3.X UR5, URZ, UR5, URZ, UP1, !UPT ;  /* 0x000000053f057290 */ /* 0x000fce0008ffe43f */
[----:B------:R0:W-:Y:S02]  /*0160*/  UTMACCTL.PF [UR10] ;  /* 0x000000000a0079b9 */ /* 0x0001e40008040000 */
[----:B------:R0:W-:Y:S02]  /*0170*/  UTMACCTL.PF [UR4] ;  /* 0x00000000040079b9 */ /* 0x0001e40008040000 */
[----:B0-----:R-:W-:Y:S01]  /*0180*/  NOP ;  /* 0x0000000000007918 */ /* 0x001fe20000000000 */
.L_x_1:
[----:B------:R-:W-:Y:S05]  /*0190*/  BSYNC B0 ;  /* 0x0000000000007941 */ /* 0x000fea0003800000 */
.L_x_0:
[----:B------:R-:W0:Y:S01]  /*01a0*/  SHFL.IDX PT, R2, R0, RZ, 0x1f ;  /* 0x00001fff00027589 */ /* 0x000e2200000e0000 */
[----:B------:R-:W-:Y:S01]  /*01b0*/  UISETP.NE.AND UP0, UPT, UR8, 0x3, UPT ;  /* 0x000000030800788c */ /* 0x000fe2000bf05270 */
[----:B------:R-:W-:Y:S01]  /*01c0*/  ISETP.NE.AND P1, PT, RZ, UR6, PT ;  /* 0x00000006ff007c0c */ /* 0x000fe2000bf25270 */
[----:B------:R-:W-:Y:S02]  /*01d0*/  UIADD3 UR10, UR6, -0x1, URZ ;  /* 0xffffffff060a7890 */ /* 0x000fe4000fffe03f */
[----:B------:R-:W-:Y:S02]  /*01e0*/  UISETP.EQ.OR UP0, UPT, UR8, URZ, !UP0 ;  /* 0x0000003f0800728c */ /* 0x000fe4000c702670 */
[----:B------:R-:W-:Y:S02]  /*01f0*/  UISETP.GE.U32.AND UP1, UPT, UR10, 0x2, UPT ;  /* 0x000000020a00788c */ /* 0x000fe4000bf26070 */
[----:B------:R-:W-:-:S04]  /*0200*/  UISETP.EQ.AND UP0, UPT, UR6, URZ, UP0 ;  /* 0x0000003f0600728c */ /* 0x000fc80008702270 */
[----:B------:R-:W-:-:S04]  /*0210*/  USEL UR13, URZ, 0x1, !UP0 ;  /* 0x000000013f0d7887 */ /* 0x000fc8000c000000 */
[----:B------:R-:W-:Y:S01]  /*0220*/  USEL UR13, UR13, 0x2, UP1 ;  /* 0x000000020d0d7887 */ /* 0x000fe20008800000 */
[----:B0-----:R-:W-:-:S13]  /*0230*/  ISETP.NE.AND P0, PT, R2, RZ, PT ;  /* 0x000000ff0200720c */ /* 0x001fda0003f05270 */
[----:B------:R-:W-:Y:S05]  /*0240*/  @P0 BRA `(.L_x_2) ;  /* 0x0000000000500947 */ /* 0x000fea0003800000 */
[----:B------:R-:W0:Y:S01]  /*0250*/  S2UR UR9, SR_CgaCtaId ;  /* 0x00000000000979c3 */ /* 0x000e220000008800 */
[----:B------:R-:W-:Y:S01]  /*0260*/  UMOV UR4, 0x400 ;  /* 0x0000040000047882 */ /* 0x000fe20000000000 */
[----:B------:R-:W-:Y:S01]  /*0270*/  UMOV UR5, 0x1 ;  /* 0x0000000100057882 */ /* 0x000fe20000000000 */
[----:B------:R-:W-:Y:S01]  /*0280*/  UMOV UR6, 0x100 ;  /* 0x0000010000067882 */ /* 0x000fe20000000000 */
[----:B------:R-:W-:Y:S01]  /*0290*/  ELECT P0, URZ, PT ;  /* 0x00000000003f782f */ /* 0x000fe20003800000 */
[----:B------:R-:W-:-:S04]  /*02a0*/  UIADD3 UR6, -UR6, 0x100000, URZ ;  /* 0x0010000006067890 */ /* 0x000fc8000fffe13f */
[----:B------:R-:W-:Y:S02]  /*02b0*/  USHF.L.U32 UR7, UR6, 0xb, URZ ;  /* 0x0000000b06077899 */ /* 0x000fe4000800063f */
[----:B------:R-:W-:Y:S02]  /*02c0*/  USHF.L.U32 UR6, UR6, 0x1, URZ ;  /* 0x0000000106067899 */ /* 0x000fe4000800063f */
[----:B0-----:R-:W-:Y:S02]  /*02d0*/  ULEA UR9, UR9, UR4, 0x18 ;  /* 0x0000000409097291 */ /* 0x001fe4000f8ec03f */
[----:B------:R-:W-:-:S04]  /*02e0*/  UIADD3 UR4, -UR5, 0x100000, URZ ;  /* 0x0010000005047890 */ /* 0x000fc8000fffe13f */
[----:B------:R-:W-:Y:S02]  /*02f0*/  USHF.L.U32 UR5, UR4, 0xb, URZ ;  /* 0x0000000b04057899 */ /* 0x000fe4000800063f */
[----:B------:R-:W-:Y:S01]  /*0300*/  USHF.L.U32 UR4, UR4, 0x1, URZ ;  /* 0x0000000104047899 */ /* 0x000fe2000800063f */
[----:B------:R-:W0:Y:S11]  /*0310*/  FENCE.VIEW.ASYNC.S ;  /* 0x00000000000073c6 */ /* 0x000e360000000000 */
[----:B0-----:R0:W1:Y:S01]  /*0320*/  SYNCS.EXCH.64 URZ, [UR9], UR4 ;  /* 0x00000004093f75b2 */ /* 0x0010620008000100 */
[----:B------:R0:W2:Y:S01]  /*0330*/  SYNCS.EXCH.64 URZ, [UR9+0x18], UR6 ;  /* 0x00001806093f75b2 */ /* 0x0000a20008000100 */
[----:B------:R0:W3:Y:S01]  /*0340*/  SYNCS.EXCH.64 URZ, [UR9+0x8], UR4 ;  /* 0x00000804093f75b2 */ /* 0x0000e20008000100 */
[----:B------:R0:W4:Y:S01]  /*0350*/  SYNCS.EXCH.64 URZ, [UR9+0x20], UR6 ;  /* 0x00002006093f75b2 */ /* 0x0001220008000100 */
[----:B------:R0:W0:Y:S01]  /*0360*/  SYNCS.EXCH.64 URZ, [UR9+0x10], UR4 ;  /* 0x00001004093f75b2 */ /* 0x0000220008000100 */
[----:B------:R0:W0:Y:S01]  /*0370*/  SYNCS.EXCH.64 URZ, [UR9+0x28], UR6 ;  /* 0x00002806093f75b2 */ /* 0x0000220008000100 */
[----:B------:R-:W-:Y:S01]  /*0380*/  NOP ;  /* 0x0000000000007918 */ /* 0x000fe20000000000 */
.L_x_2:
[----:B------:R-:W5:Y:S01]  /*0390*/  LDC R2, c[0x0][0x65c] ;  /* 0x00019700ff027b82 */ /* 0x000f620000000800 */
[----:B------:R-:W1:Y:S01]  /*03a0*/  SHFL.IDX PT, R0, R0, RZ, 0x1f ;  /* 0x00001fff00007589 */ /* 0x000e6200000e0000 */
[----:B------:R-:W-:Y:S01]  /*03b0*/  ELECT P0, URZ, PT ;  /* 0x00000000003f782f */ /* 0x000fe20003800000 */
[----:B------:R-:W-:Y:S01]  /*03c0*/  IMAD.MOV.U32 R3, RZ, RZ, RZ ;  /* 0x000000ffff037224 */ /* 0x000fe200078e00ff */
[----:B0-----:R-:W-:Y:S01]  /*03d0*/  UMOV UR4, 0x20 ;  /* 0x0000002000047882 */ /* 0x001fe20000000000 */
[----:B------:R-:W0:Y:S01]  /*03e0*/  S2R R11, SR_CTAID.Y ;  /* 0x00000000000b7919 */ /* 0x000e220000002600 */
[----:B------:R-:W-:Y:S01]  /*03f0*/  NOP ;  /* 0x0000000000007918 */ /* 0x000fe20000000000 */
[----:B------:R-:W-:Y:S01]  /*0400*/  NOP ;  /* 0x0000000000007918 */ /* 0x000fe20000000000 */
[----:B-----5:R-:W-:Y:S02]  /*0410*/  ISETP.NE.AND P4, PT, R2, 0x1, PT ;  /* 0x000000010200780c */ /* 0x020fe40003f85270 */
[----:B------:R-:W5:Y:S01]  /*0420*/  S2R R2, SR_CTAID.X ;  /* 0x0000000000027919 */ /* 0x000f620000002500 */
[----:B-1----:R-:W-:-:S10]  /*0430*/  ISETP.NE.OR P0, PT, R0, RZ, !P0 ;  /* 0x000000ff0000720c */ /* 0x002fd40004705670 */
[----:B------:R-:W5:Y:S01]  /*0440*/  @P4 LDC R7, c[0x0][0x10] ;  /* 0x00000400ff074b82 */ /* 0x000f620000000800 */
[----:B0-----:R-:W-:Y:S02]  /*0450*/  @P4 IMAD.MOV.U32 R4, RZ, RZ, R11 ;  /* 0x000000ffff044224 */ /* 0x001fe400078e000b */
[----:B------:R-:W-:Y:S01]  /*0460*/  VOTEU.ALL UP0, P0 ;  /* 0x00000000003f7886 */ /* 0x000fe20000000000 */
[----:B------:R-:W-:Y:S01]  /*0470*/  @P4 IMAD.MOV.U32 R5, RZ, RZ, RZ ;  /* 0x000000ffff054224 */ /* 0x000fe200078e00ff */
[----:B------:R-:W-:Y:S01]  /*0480*/  VOTEU.ALL UP1, P0 ;  /* 0x00000000003f7886 */ /* 0x000fe20000020000 */
[----:B------:R-:W-:Y:S02]  /*0490*/  @P4 IMAD.MOV.U32 R13, RZ, RZ, RZ ;  /* 0x000000ffff0d4224 */ /* 0x000fe400078e00ff */
[----:B------:R-:W0:Y:S01]  /*04a0*/  @!P4 LDC R9, c[0x0][0xc] ;  /* 0x00000300ff09cb82 */ /* 0x000e220000000800 */
[----:B------:R-:W-:Y:S01]  /*04b0*/  @!UP0 UMOV UR6, 0x400 ;  /* 0x0000040000068882 */ /* 0x000fe20000000000 */
[----:B------:R-:W-:-:S04]  /*04c0*/  @!UP0 UIADD3 UR4, -UR4, 0x100000, URZ ;  /* 0x0010000004048890 */ /* 0x000fc8000fffe13f */
[----:B------:R-:W-:Y:S02]  /*04d0*/  @!UP0 USHF.L.U32 UR5, UR4, 0xb, URZ ;  /* 0x0000000b04058899 */ /* 0x000fe4000800063f */
[----:B------:R-:W-:Y:S01]  /*04e0*/  @!UP0 USHF.L.U32 UR4, UR4, 0x1, URZ ;  /* 0x0000000104048899 */ /* 0x000fe2000800063f */
[----:B------:R-:W1:Y:S01]  /*04f0*/  @!UP0 S2UR UR7, SR_CgaCtaId ;  /* 0x00000000000789c3 */ /* 0x000e620000008800 */
[----:B-----5:R-:W-:-:S04]  /*0500*/  @P4 IMAD.WIDE.U32 R6, R2, R7, R4 ;  /* 0x0000000702064225 */ /* 0x020fc800078e0004 */
[----:B------:R-:W-:Y:S02]  /*0510*/  @P4 IMAD.MOV.U32 R10, RZ, RZ, R6 ;  /* 0x000000ffff0a4224 */ /* 0x000fe400078e0006 */
[----:B------:R-:W-:Y:S02]  /*0520*/  @P4 IMAD.IADD R14, R7, 0x1, R13 ;  /* 0x00000001070e4824 */ /* 0x000fe400078e020d */
[----:B0-----:R-:W-:-:S04]  /*0530*/  @!P4 IMAD.WIDE.U32 R4, R9, R11, R2 ;  /* 0x0000000b0904c225 */ /* 0x001fc800078e0002 */
[----:B------:R-:W-:Y:S02]  /*0540*/  @!P4 IMAD.MOV.U32 R10, RZ, RZ, R4 ;  /* 0x000000ffff0ac224 */ /* 0x000fe400078e0004 */
[----:B------:R-:W-:Y:S01]  /*0550*/  @!P4 IMAD.MOV.U32 R14, RZ, RZ, R5 ;  /* 0x000000ffff0ec224 */ /* 0x000fe200078e0005 */
[----:B-1----:R-:W-:Y:S02]  /*0560*/  @!UP0 ULEA UR6, UR7, UR6, 0x18 ;  /* 0x0000000607068291 */ /* 0x002fe4000f8ec03f */
[----:B------:R0:W-:Y:S01]  /*0570*/  STL [R1+0x45c], R10 ;  /* 0x00045c0a01007387 */ /* 0x0001e20000100800 */
[----:B------:R-:W-:-:S03]  /*0580*/  VOTEU.ALL UP0, P0 ;  /* 0x00000000003f7886 */ /* 0x000fc60000000000 */
[----:B------:R0:W-:Y:S04]  /*0590*/  STL [R1+0x458], R14 ;  /* 0x0004580e01007387 */ /* 0x0001e80000100800 */
[----:B------:R-:W1:Y:S02]  /*05a0*/  FENCE.VIEW.ASYNC.S ;  /* 0x00000000000073c6 */ /* 0x000e640000000000 */
[----:B-1----:R0:W2:Y:S01]  /*05b0*/  @!UP0 SYNCS.EXCH.64 URZ, [UR6+0x40], UR4 ;  /* 0x00004004063f85b2 */ /* 0x0020a20008000100 */
[----:B------:R0:W2:Y:S01]  /*05c0*/  @!UP1 SYNCS.EXCH.64 URZ, [UR6+0x48], UR4 ;  /* 0x00004804063f95b2 */ /* 0x0000a20008000100 */
[----:B------:R-:W-:Y:S01]  /*05d0*/  NOP ;  /* 0x0000000000007918 */ /* 0x000fe20000000000 */
[----:B--234-:R-:W-:Y:S06]  /*05e0*/  BAR.SYNC.DEFER_BLOCKING 0x0 ;  /* 0x0000000000007b1d */ /* 0x01cfec0000010000 */
[----:B0-----:R-:W-:Y:S05]  /*05f0*/  @!P1 BRA `(.L_x_3) ;  /* 0x0000021400609947 */ /* 0x001fea0003800000 */
[----:B------:R-:W-:-:S06]  /*0600*/  UISETP.GT.U32.AND UP0, UPT, UR10, 0x1, UPT ;  /* 0x000000010a00788c */ /* 0x000fcc000bf04070 */
[----:B------:R-:W-:-:S13]  /*0610*/  PLOP3.LUT P0, PT, PT, PT, UP0, 0x80, 0x0 ;  /* 0x000000000000781c */ /* 0x000fda0003f0f008 */
[----:B------:R-:W-:Y:S05]  /*0620*/  @P0 EXIT ;  /* 0x000000000000094d */ /* 0x000fea0003800000 */
[----:B------:R-:W-:Y:S01]  /*0630*/  IMAD.MOV.U32 R5, RZ, RZ, -0x1 ;  /* 0xffffffffff057424 */ /* 0x000fe200078e00ff */
[----:B------:R-:W-:Y:S01]  /*0640*/  ULDC.64 UR4, c[0x0][0x650] ;  /* 0x0001940000047ab9 */ /* 0x000fe20000000a00 */
[----:B------:R-:W-:Y:S01]  /*0650*/  IMAD.MOV.U32 R4, RZ, RZ, -0x1 ;  /* 0xffffffffff047424 */ /* 0x000fe200078e00ff */
[----:B------:R-:W-:Y:S01]  /*0660*/  ISETP.GE.U32.AND P0, PT, R10, UR4, PT ;  /* 0x000000040a007c0c */ /* 0x000fe2000bf06070 */
[----:B------:R-:W-:Y:S01]  /*0670*/  UMOV UR10, 0xffffffff ;  /* 0xffffffff000a7882 */ /* 0x000fe20000000000 */
[----:B------:R0:W-:Y:S01]  /*0680*/  STL [R1+0x464], R5 ;  /* 0x0004640501007387 */ /* 0x0001e20000100800 */
[----:B------:R-:W-:Y:S02]  /*0690*/  PRMT R0, RZ, 0x7610, R0 ;  /* 0x00007610ff007816 */ /* 0x000fe40000000000 */
[----:B------:R-:W-:Y:S01]  /*06a0*/  ISETP.GE.U32.AND.EX P0, PT, R14, UR5, PT, P0 ;  /* 0x000000050e007c0c */ /* 0x000fe2000bf06100 */
[----:B------:R0:W-:-:S12]  /*06b0*/  STL [R1+0x460], R4 ;  /* 0x0004600401007387 */ /* 0x0001d80000100800 */
[----:B0-----:R-:W-:Y:S05]  /*06c0*/  @P0 BRA `(.L_x_4) ;  /* 0x00000004006c0947 */ /* 0x001fea0003800000 */
[----:B------:R-:W-:Y:S01]  /*06d0*/  ULDC.64 UR14, c[0x0][0x628] ;  /* 0x00018a00000e7ab9 */ /* 0x000fe20000000a00 */
[----:B------:R-:W0:Y:S01]  /*06e0*/  LDC.64 R12, c[0x0][0x620] ;  /* 0x00018800ff0c7b82 */ /* 0x000e220000000a00 */
[----:B------:R-:W-:Y:S01]  /*06f0*/  ISETP.NE.U32.AND P0, PT, RZ, UR14, PT ;  /* 0x0000000eff007c0c */ /* 0x000fe2000bf05070 */
[----:B------:R-:W-:Y:S01]  /*0700*/  ULDC UR11, c[0x0][0x630] ;  /* 0x00018c00000b7ab9 */ /* 0x000fe20000000800 */
[----:B------:R-:W-:Y:S02]  /*0710*/  R2UR UR4, R10 ;  /* 0x000000000a0472ca */ /* 0x000fe400000e0000 */
[----:B------:R-:W-:Y:S02]  /*0720*/  ISETP.NE.AND.EX P0, PT, RZ, UR15, PT, P0 ;  /* 0x0000000fff007c0c */ /* 0x000fe4000bf05300 */
[----:B------:R-:W-:-:S11]  /*0730*/  R2UR UR5, R14 ;  /* 0x000000000e0572ca */ /* 0x000fd600000e0000 */
[----:B------:R-:W-:Y:S05]  /*0740*/  @!P0 BRA `(.L_x_5) ;  /* 0x0000000000308947 */ /* 0x000fea0003800000 */
[----:B------:R-:W-:Y:S01]  /*0750*/  R2UR UR4, R10 ;  /* 0x000000000a0472ca */ /* 0x000fe200000e0000 */
[----:B------:R-:W-:Y:S01]  /*0760*/  ULDC UR8, c[0x0][0x634] ;  /* 0x00018d0000087ab9 */ /* 0x000fe20000000800 */
[----:B------:R-:W-:-:S11]  /*0770*/  R2UR UR10, R14 ;  /* 0x000000000e0a72ca */ /* 0x000fd600000e0000 */
[----:B------:R-:W-:-:S04]  /*0780*/  UIADD3 UR8, UP0, UR4, UR8, URZ ;  /* 0x0000000804087290 */ /* 0x000fc8000ff1e03f */
[----:B------:R-:W-:-:S04]  /*0790*/  UIADD3.X UR10, URZ, UR10, URZ, UP0, !UPT ;  /* 0x0000000a3f0a7290 */ /* 0x000fc800087fe43f */
[----:B------:R-:W-:-:S04]  /*07a0*/  UIMAD.WIDE.U32 UR4, UR10, UR14, URZ ;  /* 0x0000000e0a0472a5 */ /* 0x000fc8000f8e003f */
[----:B------:R-:W-:Y:S02]  /*07b0*/  UIMAD.WIDE.U32 UR6, UP0, UR8, UR15, UR4 ;  /* 0x0000000f080672a5 */ /* 0x000fe4000f800004 */
[----:B------:R-:W-:Y:S02]  /*07c0*/  UIMAD.WIDE.U32 UR4, UR8, UR14, URZ ;  /* 0x0000000e080472a5 */ /* 0x000fe4000f8e003f */
[----:B------:R-:W-:Y:S02]  /*07d0*/  UIADD3.X UR9, URZ, URZ, URZ, UP0, !UPT ;  /* 0x0000003f3f097290 */ /* 0x000fe400087fe43f */
[----:B------:R-:W-:Y:S01]  /*07e0*/  UIADD3 URZ, UP0, UR5, UR6, URZ ;  /* 0x00000006053f7290 */ /* 0x000fe2000ff1e03f */
[----:B------:R-:W-:-:S03]  /*07f0*/  UMOV UR8, UR7 ;  /* 0x0000000700087c82 */ /* 0x000fc60008000000 */
[----:B------:R-:W-:-:S12]  /*0800*/  UIMAD.WIDE.U32.X UR4, UR10, UR15, UR8, UP0 ;  /* 0x0000000f0a0472a5 */ /* 0x000fd800080e0408 */
.L_x_5:
[----:B------:R-:W-:Y:S01]  /*0810*/  USHF.R.U64 UR10, UR4, UR11, UR5 ;  /* 0x0000000b040a7299 */ /* 0x000fe20008001205 */
[----:B------:R-:W1:Y:S01]  /*0820*/  LDC R8, c[0x0][0x618] ;  /* 0x00018600ff087b82 */ /* 0x000e620000000800 */
[----:B------:R-:W-:Y:S01]  /*0830*/  USHF.R.U32.HI UR4, URZ, UR11, UR5 ;  /* 0x0000000b3f047299 */ /* 0x000fe20008011605 */
[----:B------:R-:W-:Y:S01]  /*0840*/  I2FP.F32.U32 R0, R2 ;  /* 0x0000000200007245 */ /* 0x000fe20000201000 */
[----:B------:R-:W-:Y:S01]  /*0850*/  IMAD.MOV.U32 R4, RZ, RZ, R10 ;  /* 0x000000ffff047224 */ /* 0x000fe200078e000a */
[----:B------:R-:W-:Y:S01]  /*0860*/  ULDC UR5, c[0x0][0x150] ;  /* 0x0000540000057ab9 */ /* 0x000fe20000000800 */
[----:B------:R-:W-:Y:S01]  /*0870*/  IADD3 R7, P0, RZ, -UR10, RZ ;  /* 0x8000000aff077c10 */ /* 0x000fe2000ff1e0ff */
[----:B------:R-:W-:Y:S02]  /*0880*/  IMAD.MOV.U32 R5, RZ, RZ, R14 ;  /* 0x000000ffff057224 */ /* 0x000fe400078e000e */
[----:B------:R-:W-:Y:S01]  /*0890*/  FMUL R0, R0, UR5 ;  /* 0x0000000500007c20 */ /* 0x000fe20008400000 */
[----:B------:R-:W2:Y:S01]  /*08a0*/  LDC.64 R20, c[0x0][0x640] ;  /* 0x00019000ff147b82 */ /* 0x000ea20000000a00 */
[----:B------:R-:W-:Y:S01]  /*08b0*/  IMAD.X R9, RZ, RZ, ~UR4, P0 ;  /* 0x80000004ff097e24 */ /* 0x000fe200080e06ff */
[----:B------:R-:W-:Y:S01]  /*08c0*/  ULDC UR4, c[0x0][0x154] ;  /* 0x0000550000047ab9 */ /* 0x000fe20000000800 */
[----:B0-----:R-:W-:-:S02]  /*08d0*/  IMAD.WIDE.U32 R4, R7, R12, R4 ;  /* 0x0000000c07047225 */ /* 0x001fc400078e0004 */
[----:B------:R-:W0:Y:S03]  /*08e0*/  F2I.U32.TRUNC.NTZ R0, R0 ;  /* 0x0000000000007305 */ /* 0x000e26000020f000 */
[----:B------:R-:W3:Y:S01]  /*08f0*/  LDC R3, c[0x0][0x144] ;  /* 0x00005100ff037b82 */ /* 0x000ee20000000800 */
[----:B------:R-:W-:-:S04]  /*0900*/  IMAD R6, R9, R12, RZ ;  /* 0x0000000c09067224 */ /* 0x000fc800078e02ff */
[----:B------:R-:W-:-:S03]  /*0910*/  IMAD R7, R7, R13, R6 ;  /* 0x0000000d07077224 */ /* 0x000fc600078e0206 */
[----:B------:R-:W4:Y:S01]  /*0920*/  LDC R10, c[0x0][0x608] ;  /* 0x00018200ff0a7b82 */ /* 0x000f220000000800 */
[----:B------:R-:W-:Y:S02]  /*0930*/  IMAD.IADD R5, R5, 0x1, R7 ;  /* 0x0000000105057824 */ /* 0x000fe400078e0207 */
[----:B------:R-:W-:Y:S02]  /*0940*/  IMAD.MOV.U32 R7, RZ, RZ, -0x1 ;  /* 0xffffffffff077424 */ /* 0x000fe400078e00ff */
[----:B0-----:R-:W-:Y:S01]  /*0950*/  IMAD.MOV R6, RZ, RZ, -R0 ;  /* 0x000000ffff067224 */ /* 0x001fe200078e0a00 */
[----:B-1----:R-:W-:Y:S02]  /*0960*/  SHF.R.U64 R14, R4, R8, R5 ;  /* 0x00000008040e7219 */ /* 0x002fe40000001205 */
[----:B------:R-:W0:Y:S01]  /*0970*/  LDC R18, c[0x0][0x658] ;  /* 0x00019600ff127b82 */ /* 0x000e220000000800 */
[----:B------:R-:W-:Y:S02]  /*0980*/  I2FP.F32.U32 R4, R11 ;  /* 0x0000000b00047245 */ /* 0x000fe40000201000 */
[----:B--2---:R-:W-:-:S02]  /*0990*/  ISETP.NE.U32.AND P0, PT, R20, RZ, PT ;  /* 0x000000ff1400720c */ /* 0x004fc40003f05070 */
[----:B------:R-:W-:Y:S01]  /*09a0*/  SHF.R.U32.HI R5, RZ, R8, R5 ;  /* 0x00000008ff057219 */ /* 0x000fe20000011605 */
[----:B------:R-:W-:Y:S01]  /*09b0*/  FMUL R4, R4, UR4 ;  /* 0x0000000404047c20 */ /* 0x000fe20008400000 */
[----:B------:R-:W-:Y:S01]  /*09c0*/  ISETP.NE.AND.EX P0, PT, R21, RZ, PT, P0 ;  /* 0x000000ff1500720c */ /* 0x000fe20003f05300 */
[----:B------:R-:W1:Y:S01]  /*09d0*/  LDC R12, c[0x0][0x148] ;  /* 0x00005200ff0c7b82 */ /* 0x000e620000000800 */
[----:B---3--:R-:W-:-:S07]  /*09e0*/  IMAD R0, R3, R6, R2 ;  /* 0x0000000603007224 */ /* 0x008fce00078e0202 */
[----:B------:R-:W2:Y:S01]  /*09f0*/  LDC R16, c[0x0][0x600] ;  /* 0x00018000ff107b82 */ /* 0x000ea20000000800 */
[-CC-:B----4-:R-:W-:Y:S02]  /*0a00*/  SHF.R.U64 R22, R14, R10.reuse, R5.reuse ;  /* 0x0000000a0e167219 */ /* 0x190fe40000001205 */
[----:B------:R-:W-:Y:S01]  /*0a10*/  SHF.R.U32.HI R3, RZ, R10, R5 ;  /* 0x0000000aff037219 */ /* 0x000fe20000011605 */
[----:B------:R-:W-:Y:S01]  /*0a20*/  IMAD.MOV.U32 R5, RZ, RZ, 0x1 ;  /* 0x00000001ff057424 */ /* 0x000fe200078e00ff */
[----:B------:R3:W4:Y:S03]  /*0a30*/  F2I.U32.TRUNC.NTZ R10, R4 ;  /* 0x00000004000a7305 */ /* 0x000726000020f000 */
[----:B------:R-:W1:Y:S01]  /*0a40*/  LDC R15, c[0x0][0x648] ;  /* 0x00019200ff0f7b82 */ /* 0x000e620000000800 */
[-C--:B0-----:R-:W-:Y:S02]  /*0a50*/  SHF.L.U32 R2, R7, R18.reuse, RZ ;  /* 0x0000001207027219 */ /* 0x081fe400000006ff */
[----:B------:R-:W-:-:S02]  /*0a60*/  SHF.R.U64 R24, R22, R18, R3 ;  /* 0x0000001216187219 */ /* 0x000fc40000001203 */
[----:B------:R-:W-:Y:S02]  /*0a70*/  LOP3.LUT R9, RZ, R2, RZ, 0x33, !PT ;  /* 0x00000002ff097212 */ /* 0x000fe400078e33ff */
[-C--:B------:R-:W-:Y:S01]  /*0a80*/  SHF.R.U32.HI R3, RZ, R18.reuse, R3 ;  /* 0x00000012ff037219 */ /* 0x080fe20000011603 */
[----:B------:R-:W0:Y:S01]  /*0a90*/  LDC R17, c[0x0][0x638] ;  /* 0x00018e00ff117b82 */ /* 0x000e220000000800 */
[----:B------:R-:W-:Y:S01]  /*0aa0*/  SHF.L.U32 R8, R5, R18, RZ ;  /* 0x0000001205087219 */ /* 0x000fe200000006ff */
[----:B------:R-:W-:-:S06]  /*0ab0*/  IMAD.MOV.U32 R2, RZ, RZ, R24 ;  /* 0x000000ffff027224 */ /* 0x000fcc00078e0018 */
[----:B------:R-:W0:Y:S01]  /*0ac0*/  LDC R19, c[0x0][0x610] ;  /* 0x00018400ff137b82 */ /* 0x000e220000000800 */
[----:B---34-:R-:W-:Y:S05]  /*0ad0*/  @!P0 BRA `(.L_x_6) ;  /* 0x0000000000288947 */ /* 0x018fea0003800000 */
[----:B------:R-:W3:Y:S02]  /*0ae0*/  LDC R7, c[0x0][0x64c] ;  /* 0x00019300ff077b82 */ /* 0x000ee40000000800 */
[----:B---3--:R-:W-:-:S05]  /*0af0*/  IADD3 R7, P0, R24, R7, RZ ;  /* 0x0000000718077210 */ /* 0x008fca0007f1e0ff */
[----:B------:R-:W-:-:S04]  /*0b00*/  IMAD.X R13, RZ, RZ, R3, P0 ;  /* 0x000000ffff0d7224 */ /* 0x000fc800000e0603 */
[----:B------:R-:W-:-:S04]  /*0b10*/  IMAD.WIDE.U32 R2, R13, R20, RZ ;  /* 0x000000140d027225 */ /* 0x000fc800078e00ff */
[----:B------:R-:W-:-:S04]  /*0b20*/  IMAD.WIDE.U32 R4, P0, R7, R21, R2 ;  /* 0x0000001507047225 */ /* 0x000fc80007800002 */
[----:B------:R-:W-:-:S04]  /*0b30*/  IMAD.WIDE.U32 R2, R7, R20, RZ ;  /* 0x0000001407027225 */ /* 0x000fc800078e00ff */
[----:B------:R-:W-:Y:S01]  /*0b40*/  IMAD.X R7, RZ, RZ, RZ, P0 ;  /* 0x000000ffff077224 */ /* 0x000fe200000e06ff */
[----:B------:R-:W-:Y:S01]  /*0b50*/  IADD3 RZ, P0, R3, R4, RZ ;  /* 0x0000000403ff7210 */ /* 0x000fe20007f1e0ff */
[----:B------:R-:W-:-:S04]  /*0b60*/  IMAD.MOV.U32 R6, RZ, RZ, R5 ;  /* 0x000000ffff067224 */ /* 0x000fc800078e0005 */
[----:B------:R-:W-:-:S08]  /*0b70*/  IMAD.WIDE.U32.X R2, R13, R21, R6, P0 ;  /* 0x000000150d027225 */ /* 0x000fd000000e0406 */
.L_x_6:
[----:B-1----:R-:W-:Y:S01]  /*0b80*/  SHF.R.U64 R2, R2, R15, R3 ;  /* 0x0000000f02027219 */ /* 0x002fe20000001203 */
[----:B--2---:R-:W-:Y:S01]  /*0b90*/  VIADD R3, R16, 0xffffffff ;  /* 0xffffffff10037836 */ /* 0x004fe20000000000 */
[----:B------:R-:W-:Y:S01]  /*0ba0*/  LOP3.LUT R9, R22, R9, RZ, 0xc0, !PT ;  /* 0x0000000916097212 */ /* 0x000fe200078ec0ff */
[----:B------:R-:W-:Y:S02]  /*0bb0*/  IMAD.MOV R10, RZ, RZ, -R10 ;  /* 0x000000ffff0a7224 */ /* 0x000fe400078e0a0a */
[----:B------:R-:W-:Y:S01]  /*0bc0*/  IMAD.MOV R4, RZ, RZ, -R2 ;  /* 0x000000ffff047224 */ /* 0x000fe200078e0a02 */
[----:B------:R-:W-:Y:S01]  /*0bd0*/  LOP3.LUT R14, R14, R3, RZ, 0xc0, !PT ;  /* 0x000000030e0e7212 */ /* 0x000fe200078ec0ff */
[----:B------:R-:W-:Y:S02]  /*0be0*/  @P4 IMAD R0, R12, R10, R11 ;  /* 0x0000000a0c004224 */ /* 0x000fe400078e020b */
[----:B------:R-:W-:Y:S02]  /*0bf0*/  IMAD R9, R8, R2, R9 ;  /* 0x0000000208097224 */ /* 0x000fe400078e0209 */
[----:B0-----:R-:W-:-:S02]  /*0c00*/  IMAD R3, R4, R17, R24 ;  /* 0x0000001104037224 */ /* 0x001fc400078e0218 */
[----:B------:R-:W-:Y:S02]  /*0c10*/  IMAD R2, R9, R19, R0 ;  /* 0x0000001309027224 */ /* 0x000fe400078e0200 */
[----:B------:R-:W-:Y:S02]  /*0c20*/  IMAD R3, R3, R16, R14 ;  /* 0x0000001003037224 */ /* 0x000fe400078e020e */
[----:B------:R-:W-:-:S03]  /*0c30*/  IMAD.MOV.U32 R0, RZ, RZ, 0x1 ;  /* 0x00000001ff007424 */ /* 0x000fc600078e00ff */
[----:B------:R-:W-:Y:S02]  /*0c40*/  SEL R4, R3, R2, !P4 ;  /* 0x0000000203047207 */ /* 0x000fe40006000000 */
[----:B------:R-:W-:-:S03]  /*0c50*/  SEL R2, R2, R3, !P4 ;  /* 0x0000000302027207 */ /* 0x000fc60006000000 */
[----:B------:R0:W-:Y:S04]  /*0c60*/  STL [R1+0x460], R4 ;  /* 0x0004600401007387 */ /* 0x0001e80000100800 */
[----:B------:R0:W-:Y:S02]  /*0c70*/  STL [R1+0x464], R2 ;  /* 0x0004640201007387 */ /* 0x0001e40000100800 */
.L_x_4:
[----:B------:R-:W-:-:S08]  /*0c80*/  NOP ;  /* 0x0000000000007918 */ /* 0x000fd00000000000 */
[----:B------:R-:W1:Y:S02]  /*0c90*/  USETMAXREG.TRY_ALLOC.CTAPOOL UP0, 0xf0 ;  /* 0x000000f0000079c8 */ /* 0x000e640008000600 */
[----:B-1----:R-:W-:-:S13]  /*0ca0*/  PLOP3.LUT P0, PT, PT, PT, UP0, 0x80, 0x0 ;  /* 0x000000000000781c */ /* 0x002fda0003f0f008 */
[----:B------:R-:W-:Y:S05]  /*0cb0*/  @!P0 BRA `(.L_x_4) ;  /* 0xfffffffc00f08947 */ /* 0x000fea000383ffff */
[----:B------:R-:W-:Y:S01]  /*0cc0*/  ULDC.64 UR4, c[0x0][0x598] ;  /* 0x0001660000047ab9 */ /* 0x000fe20000000a00 */
[----:B------:R-:W-:Y:S01]  /*0cd0*/  ULDC.64 UR20, c[0x0][0x208] ;  /* 0x0000820000147ab9 */ /* 0x000fe20000000a00 */
[----:B------:R-:W-:-:S04]  /*0ce0*/  ISETP.NE.U32.AND P0, PT, RZ, UR4, PT ;  /* 0x00000004ff007c0c */ /* 0x000fc8000bf05070 */
[----:B------:R-:W-:-:S13]  /*0cf0*/  ISETP.NE.AND.EX P0, PT, RZ, UR5, PT, P0 ;  /* 0x00000005ff007c0c */ /* 0x000fda000bf05300 */
[----:B------:R-:W-:Y:S05]  /*0d00*/  @!P0 BRA `(.L_x_7) ;  /* 0x0000000000208947 */ /* 0x000fea0003800000 */
[----:B0-----:R-:W0:Y:S02]  /*0d10*/  LDC.64 R2, c[0x0][0x598] ;  /* 0x00016600ff027b82 */ /* 0x001e240000000a00 */
[----:B0-----:R-:W2:Y:S02]  /*0d20*/  LDG.E.64 R2, desc[UR20][R2.64] ;  /* 0x0000001402027981 */ /* 0x001ea4000c1e1b00 */
[----:B--2---:R-:W-:-:S04]  /*0d30*/  ISETP.NE.U32.AND P0, PT, R2, RZ, PT ;  /* 0x000000ff0200720c */ /* 0x004fc80003f05070 */
[----:B------:R-:W-:-:S13]  /*0d40*/  ISETP.NE.AND.EX P0, PT, R3, RZ, PT, P0 ;  /* 0x000000ff0300720c */ /* 0x000fda0003f05300 */
[----:B------:R-:W-:Y:S05]  /*0d50*/  @!P0 BRA `(.L_x_7) ;  /* 0x00000000000c8947 */ /* 0x000fea0003800000 */
[----:B------:R-:W2:Y:S02]  /*0d60*/  LD.E R2, desc[UR20][R2.64] ;  /* 0x0000001402027980 */ /* 0x000ea4000c101900 */
[----:B--2---:R-:W-:Y:S01]  /*0d70*/  R2UR UR22, R2 ;  /* 0x00000000021672ca */ /* 0x004fe200000e0000 */
[----:B------:R-:W-:-:S14]  /*0d80*/  BRA `(.L_x_8) ;  /* 0x0000000000247947 */ /* 0x000fdc0003800000 */
.L_x_7:
[----:B------:R-:W-:Y:S02]  /*0d90*/  ULDC.64 UR4, c[0x0][0x588] ;  /* 0x0001620000047ab9 */ /* 0x000fe40000000a00 */
[----:B------:R-:W-:-:S04]  /*0da0*/  ISETP.NE.U32.AND P0, PT, RZ, UR4, PT ;  /* 0x00000004ff007c0c */ /* 0x000fc8000bf05070 */
[----:B------:R-:W-:-:S13]  /*0db0*/  ISETP.NE.AND.EX P0, PT, RZ, UR5, PT, P0 ;  /* 0x00000005ff007c0c */ /* 0x000fda000bf05300 */
[----:B------:R-:W-:Y:S05]  /*0dc0*/  @!P0 BRA `(.L_x_9) ;  /* 0x0000000000108947 */ /* 0x000fea0003800000 */
[----:B0-----:R-:W0:Y:S02]  /*0dd0*/  LDC.64 R2, c[0x0][0x588] ;  /* 0x00016200ff027b82 */ /* 0x001e240000000a00 */
[----:B0-----:R-:W2:Y:S02]  /*0de0*/  LDG.E R2, desc[UR20][R2.64] ;  /* 0x0000001402027981 */ /* 0x001ea4000c1e1900 */
[----:B--2---:R-:W-:Y:S01]  /*0df0*/  R2UR UR22, R2 ;  /* 0x00000000021672ca */ /* 0x004fe200000e0000 */
[----:B------:R-:W-:-:S14]  /*0e00*/  BRA `(.L_x_8) ;  /* 0x0000000000047947 */ /* 0x000fdc0003800000 */
.L_x_9:
[----:B------:R-:W-:-:S05]  /*0e10*/  ULDC UR22, c[0x0][0x580] ;  /* 0x0001600000167ab9 */ /* 0x000fca0000000800 */
.L_x_8:
[----:B------:R-:W-:Y:S02]  /*0e20*/  ULDC.64 UR4, c[0x0][0x5a0] ;  /* 0x0001680000047ab9 */ /* 0x000fe40000000a00 */
        /* <DEDUP_REMOVED lines=11> */
.L_x_10:
        /* <DEDUP_REMOVED lines=8> */
.L_x_12:
[----:B------:R-:W-:-:S05]  /*0f60*/  ULDC UR23, c[0x0][0x584] ;  /* 0x0001610000177ab9 */ /* 0x000fca0000000800 */
.L_x_11:
[----:B------:R-:W-:-:S13]  /*0f70*/  LOP3.LUT P0, RZ, R0, 0xff, RZ, 0xc0, !PT ;  /* 0x000000ff00ff7812 */ /* 0x000fda000780c0ff */
[----:B------:R-:W-:Y:S05]  /*0f80*/  @!P0 EXIT ;  /* 0x000000000000894d */ /* 0x000fea0003800000 */
[----:B------:R-:W-:Y:S01]  /*0f90*/  ULDC UR4, c[0x0][0x28c] ;  /* 0x0000a30000047ab9 */ /* 0x000fe20000000800 */
[----:B------:R-:W-:Y:S02]  /*0fa0*/  ULOP3.LUT UR24, UR13, 0x1, URZ, 0xfc, !UPT ;  /* 0x000000010d187892 */ /* 0x000fe4000f8efc3f */
[----:B------:R-:W-:-:S04]  /*0fb0*/  UIADD3 UR4, UR4, 0x1f, URZ ;  /* 0x0000001f04047890 */ /* 0x000fc8000fffe03f */
[----:B------:R-:W-:-:S04]  /*0fc0*/  USHF.R.S32.HI UR5, URZ, 0x1f, UR4 ;  /* 0x0000001f3f057899 */ /* 0x000fc80008011404 */
[----:B------:R-:W-:-:S03]  /*0fd0*/  ULEA.HI UR5, UR5, UR4, URZ, 0x5 ;  /* 0x0000000405057291 */ /* 0x000fc6000f8f283f */
[----:B------:R-:W-:Y:S01]  /*0fe0*/  UMOV UR4, URZ ;  /* 0x0000003f00047c82 */ /* 0x000fe20008000000 */
[----:B------:R-:W-:-:S03]  /*0ff0*/  USHF.R.S32.HI UR9, URZ, 0x5, UR5 ;  /* 0x000000053f097899 */ /* 0x000fc60008011405 */
[----:B------:R-:W-:-:S09]  /*1000*/  UMOV UR5, URZ ;  /* 0x0000003f00057c82 */ /* 0x000fd20008000000 */
.L_x_549:
[----:B------:R-:W-:Y:S01]  /*1010*/  STL [R1+0x454], RZ ;  /* 0x000454ff01007387 */ /* 0x000fe20000100800 */
[----:B-1----:R-:W1:Y:S01]  /*1020*/  S2UR UR16, SR_CgaCtaId ;  /* 0x00000000001079c3 */ /* 0x002e620000008800 */
[----:B------:R-:W-:Y:S01]  /*1030*/  UMOV UR15, 0x400 ;  /* 0x00000400000f7882 */ /* 0x000fe20000000000 */
[----:B------:R-:W-:Y:S01]  /*1040*/  UMOV UR6, URZ ;  /* 0x0000003f00067c82 */ /* 0x000fe20008000000 */
[----:B------:R-:W-:Y:S01]  /*1050*/  STL [R1+0x450], RZ ;  /* 0x000450ff01007387 */ /* 0x000fe20000100800 */
[----:B------:R-:W-:Y:S01]  /*1060*/  UMOV UR7, URZ ;  /* 0x0000003f00077c82 */ /* 0x000fe20008000000 */
[----:B------:R-:W-:Y:S01]  /*1070*/  UMOV UR8, URZ ;  /* 0x0000003f00087c82 */ /* 0x000fe20008000000 */
[----:B------:R-:W-:Y:S01]  /*1080*/  CS2R R236, SRZ ;  /* 0x0000000000ec7805 */ /* 0x000fe2000001ff00 */
[----:B------:R-:W-:Y:S01]  /*1090*/  STL [R1+0x44c], RZ ;  /* 0x00044cff01007387 */ /* 0x000fe20000100800 */
[----:B0-----:R-:W0:Y:S01]  /*10a0*/  LDC R2, c[0x0][0x28c] ;  /* 0x0000a300ff027b82 */ /* 0x001e220000000800 */
[----:B------:R-:W-:-:S02]  /*10b0*/  CS2R R234, SRZ ;  /* 0x0000000000ea7805 */ /* 0x000fc4000001ff00 */
[----:B------:R-:W-:Y:S01]  /*10c0*/  CS2R R232, SRZ ;  /* 0x0000000000e87805 */ /* 0x000fe2000001ff00 */
[----:B------:R-:W-:Y:S01]  /*10d0*/  STL [R1+0x448], RZ ;  /* 0x000448ff01007387 */ /* 0x000fe20000100800 */
[----:B------:R-:W-:Y:S02]  /*10e0*/  CS2R R230, SRZ ;  /* 0x0000000000e67805 */ /* 0x000fe4000001ff00 */
[----:B------:R-:W-:Y:S02]  /*10f0*/  CS2R R228, SRZ ;  /* 0x0000000000e47805 */ /* 0x000fe4000001ff00 */
[----:B------:R-:W-:Y:S01]  /*1100*/  CS2R R226, SRZ ;  /* 0x0000000000e27805 */ /* 0x000fe2000001ff00 */
[----:B------:R-:W-:Y:S01]  /*1110*/  STL [R1+0x444], RZ ;  /* 0x000444ff01007387 */ /* 0x000fe20000100800 */
[----:B------:R-:W-:Y:S02]  /*1120*/  CS2R R224, SRZ ;  /* 0x0000000000e07805 */ /* 0x000fe4000001ff00 */
        /* <DEDUP_REMOVED lines=15> */
[----:B0-----:R-:W-:Y:S02]  /*1220*/  ISETP.GE.AND P0, PT, R2, 0x1, PT ;  /* 0x000000010200780c */ /* 0x001fe40003f06270 */
        /* <DEDUP_REMOVED lines=131> */
[----:B------:R-:W-:-:S03]  /*1a60*/  CS2R R150, SRZ ;  /* 0x0000000000967805 */ /* 0x000fc6000001ff00 */
[----:B------:R-:W-:Y:S04]  /*1a70*/  STL [R1+0x3ac], RZ ;  /* 0x0003acff01007387 */ /* 0x000fe80000100800 */
        /* <DEDUP_REMOVED lines=107> */
[----:B------:R-:W-:Y:S04]  /*2130*/  STL [R1], RZ ;  /* 0x000000ff01007387 */ /* 0x000fe80000100800 */
        /* <DEDUP_REMOVED lines=39> */
[----:B------:R-:W-:Y:S01]  /*23b0*/  STL [R1+0xa0], RZ ;  /* 0x0000a0ff01007387 */ /* 0x000fe20000100800 */
[----:B------:R-:W0:Y:S03]  /*23c0*/  S2R R0, SR_TID.X ;  /* 0x0000000000007919 */ /* 0x000e260000002100 */
        /* <DEDUP_REMOVED lines=8> */
[----:B0-----:R-:W-:-:S03]  /*2450*/  LOP3.LUT R0, R0, 0x80, RZ, 0xc0, !PT ;  /* 0x0000008000007812 */ /* 0x001fc600078ec0ff */
[----:B------:R-:W-:Y:S01]  /*2460*/  STL [R1+0xc4], RZ ;  /* 0x0000c4ff01007387 */ /* 0x000fe20000100800 */
[----:B------:R-:W-:-:S03]  /*2470*/  SHF.R.U32.HI R0, RZ, 0x7, R0 ;  /* 0x00000007ff007819 */ /* 0x000fc60000011600 */
        /* <DEDUP_REMOVED lines=33> */
[----:B------:R-:W0:Y:S04]  /*2690*/  SHFL.IDX PT, R0, R0, RZ, 0x1f ;  /* 0x00001fff00007589 */ /* 0x000e2800000e0000 */
[----:B--2---:R2:W-:Y:S04]  /*26a0*/  STL [R1+0x14c], RZ ;  /* 0x00014cff01007387 */ /* 0x0045e80000100800 */
[----:B------:R2:W-:Y:S04]  /*26b0*/  STL [R1+0x150], RZ ;  /* 0x000150ff01007387 */ /* 0x0005e80000100800 */
[----:B------:R2:W-:Y:S04]  /*26c0*/  STL [R1+0x154], RZ ;  /* 0x000154ff01007387 */ /* 0x0005e80000100800 */
[----:B------:R2:W-:Y:S04]  /*26d0*/  STL [R1+0x158], RZ ;  /* 0x000158ff01007387 */ /* 0x0005e80000100800 */
[----:B------:R2:W-:Y:S04]  /*26e0*/  STL [R1+0x15c], RZ ;  /* 0x00015cff01007387 */ /* 0x0005e80000100800 */
[----:B------:R2:W-:Y:S01]  /*26f0*/  STL [R1+0x160], RZ ;  /* 0x000160ff01007387 */ /* 0x0005e20000100800 */
[----:B0-----:R-:W-:Y:S01]  /*2700*/  R2UR UR12, R0 ;  /* 0x00000000000c72ca */ /* 0x001fe200000e0000 */
[----:B------:R-:W-:-:S02]  /*2710*/  IMAD.U32 R0, RZ, RZ, UR4 ;  /* 0x00000004ff007e24 */ /* 0x000fc4000f8e00ff */
[----:B------:R2:W-:Y:S04]  /*2720*/  STL [R1+0x164], RZ ;  /* 0x000164ff01007387 */ /* 0x0005e80000100800 */
[----:B------:R2:W-:Y:S04]  /*2730*/  STL [R1+0x168], RZ ;  /* 0x000168ff01007387 */ /* 0x0005e80000100800 */
[----:B------:R2:W-:Y:S02]  /*2740*/  STL [R1+0x16c], RZ ;  /* 0x00016cff01007387 */ /* 0x0005e40000100800 */
[----:B------:R-:W-:-:S02]  /*2750*/  ULEA.HI UR11, UR12, UR12, URZ, 0x1 ;  /* 0x0000000c0c0b7291 */ /* 0x000fc4000f8f083f */
[----:B------:R2:W-:Y:S02]  /*2760*/  STL [R1+0x170], RZ ;  /* 0x000170ff01007387 */ /* 0x0005e40000100800 */
[----:B------:R-:W-:Y:S02]  /*2770*/  ULOP3.LUT UR14, UR11, 0x1ffffe, URZ, 0xc0, !UPT ;  /* 0x001ffffe0b0e7892 */ /* 0x000fe4000f8ec03f */
[----:B------:R2:W-:Y:S01]  /*2780*/  STL [R1+0x174], RZ ;  /* 0x000174ff01007387 */ /* 0x0005e20000100800 */
[----:B-1----:R-:W-:Y:S02]  /*2790*/  ULEA UR11, UR16, UR15, 0x18 ;  /* 0x0000000f100b7291 */ /* 0x002fe4000f8ec03f */
[----:B------:R-:W-:Y:S01]  /*27a0*/  UIADD3 UR14, UR12, -UR14, URZ ;  /* 0x8000000e0c0e7290 */ /* 0x000fe2000fffe03f */
[----:B------:R2:W-:Y:S03]  /*27b0*/  STL [R1+0x178], RZ ;  /* 0x000178ff01007387 */ /* 0x0005e60000100800 */
[----:B------:R-:W-:Y:S01]  /*27c0*/  ULEA UR14, UR14, UR11, 0xb ;  /* 0x0000000b0e0e7291 */ /* 0x000fe2000f8e583f */
[----:B------:R2:W-:Y:S03]  /*27d0*/  STL [R1+0x17c], RZ ;  /* 0x00017cff01007387 */ /* 0x0005e60000100800 */
[----:B------:R-:W-:Y:S01]  /*27e0*/  UIADD3 UR14, UR14, 0x100, URZ ;  /* 0x000001000e0e7890 */ /* 0x000fe2000fffe03f */
[----:B------:R2:W-:Y:S03]  /*27f0*/  STL [R1+0x180], RZ ;  /* 0x000180ff01007387 */ /* 0x0005e60000100800 */
[----:B------:R-:W-:Y:S01]  /*2800*/  USHF.R.U32.HI UR12, URZ, 0x4, UR14 ;  /* 0x000000043f0c7899 */ /* 0x000fe2000801160e */
[----:B------:R2:W-:Y:S02]  /*2810*/  STL [R1+0x184], RZ ;  /* 0x000184ff01007387 */ /* 0x0005e40000100800 */
[----:B------:R-:W-:Y:S01]  /*2820*/  UMOV UR14, UR5 ;  /* 0x00000005000e7c82 */ /* 0x000fe20008000000 */
[----:B------:R-:W-:Y:S01]  /*2830*/  ULOP3.LUT UR12, UR12, 0x3fff, URZ, 0xc0, !UPT ;  /* 0x00003fff0c0c7892 */ /* 0x000fe2000f8ec03f */
[----:B------:R2:W-:Y:S04]  /*2840*/  STL [R1+0x188], RZ ;  /* 0x000188ff01007387 */ /* 0x0005e80000100800 */
        /* <DEDUP_REMOVED lines=28> */
[----:B------:R2:W-:Y:S01]  /*2a10*/  STL [R1+0x1fc], RZ ;  /* 0x0001fcff01007387 */ /* 0x0005e20000100800 */
[----:B------:R-:W-:Y:S05]  /*2a20*/  @!P0 BRA `(.L_x_13) ;  /* 0x0000003400dc8947 */ /* 0x000fea0003800000 */
[----:B------:R-:W-:-:S06]  /*2a30*/  UISETP.NE.AND UP0, UPT, UR24, 0x3, UPT ;  /* 0x000000031800788c */ /* 0x000fcc000bf05270 */
[----:B------:R-:W-:-:S13]  /*2a40*/  PLOP3.LUT P1, PT, PT, PT, UP0, 0x80, 0x0 ;  /* 0x000000000000781c */ /* 0x000fda0003f2f008 */
[----:B------:R-:W-:Y:S05]  /*2a50*/  @!P1 BRA `(.L_x_14) ;  /* 0x0000000000049947 */ /* 0x000fea0003800000 */
[----:B------:R-:W-:Y:S01]  /*2a60*/  BPT.TRAP 0x1 ;  /* 0x000000040000795c */ /* 0x000fe20000300000 */
.L_x_14:
[----:B------:R-:W-:Y:S01]  /*2a70*/  ULEA UR7, UR5, UR11, 0x3 ;  /* 0x0000000b05077291 */ /* 0x000fe2000f8e183f */
[----:B------:R-:W-:-:S05]  /*2a80*/  IMAD.U32 R0, RZ, RZ, UR4 ;  /* 0x00000004ff007e24 */ /* 0x000fca000f8e00ff */
[----:B------:R-:W-:-:S04]  /*2a90*/  SHF.L.U32 R0, R0, 0x1f, RZ ;  /* 0x0000001f00007819 */ /* 0x000fc800000006ff */
[----:B------:R0:W1:Y:S01]  /*2aa0*/  SYNCS.PHASECHK.TRANS64.TRYWAIT P0, [UR7], R0 ;  /* 0x00000000ff0075a7 */ /* 0x0000620008000147 */
[----:B------:R-:W-:Y:S05]  /*2ab0*/  @!P1 BRA `(.L_x_15) ;  /* 0x0000000000049947 */ /* 0x000fea0003800000 */
[----:B------:R-:W-:Y:S01]  /*2ac0*/  BPT.TRAP 0x1 ;  /* 0x000000040000795c */ /* 0x000fe20000300000 */
.L_x_15:
[----:B------:R3:W-:Y:S01]  /*2ad0*/  STL [R1+0x454], RZ ;  /* 0x000454ff01007387 */ /* 0x0007e20000100800 */
[----:B------:R-:W-:Y:S01]  /*2ae0*/  UMOV UR6, 0x1 ;  /* 0x0000000100067882 */ /* 0x000fe20000000000 */
[----:B-1----:R-:W-:Y:S05]  /*2af0*/  @P0 BRA `(.L_x_16) ;  /* 0x0000000000080947 */ /* 0x002fea0003800000 */
[----:B------:R-:W1:Y:S02]  /*2b00*/  SYNCS.PHASECHK.TRANS64.TRYWAIT P0, [UR7], R0 ;  /* 0x00000000ff0075a7 */ /* 0x000e640008000147 */
[----:B-1----:R-:W-:Y:S05]  /*2b10*/  @!P0 BRA `(.L_x_17) ;  /* 0x0000020400a08947 */ /* 0x002fea0003800000 */
.L_x_16:
[----:B------:R-:W-:Y:S01]  /*2b20*/  UIADD3 UR7, UR11, 0x6100, URZ ;  /* 0x000061000b077890 */ /* 0x000fe2000fffe03f */
[----:B------:R-:W-:Y:S01]  /*2b30*/  WARPGROUP.ARRIVE ;  /* 0x00000000000079c5 */ /* 0x000fe20000000000 */
[----:B------:R-:W-:Y:S01]  /*2b40*/  ULOP3.LUT UR16, UR12, 0x10000, URZ, 0xfc, !UPT ;  /* 0x000100000c107892 */ /* 0x000fe2000f8efc3f */
[----:B------:R-:W-:Y:S01]  /*2b50*/  STL [R1+0x450], RZ ;  /* 0x000450ff01007387 */ /* 0x000fe20000100800 */
[----:B------:R-:W-:Y:S01]  /*2b60*/  USHF.R.U32.HI UR7, URZ, 0x4, UR7 ;  /* 0x000000043f077899 */ /* 0x000fe20008011607 */
[----:B------:R-:W-:Y:S01]  /*2b70*/  CS2R R236, SRZ ;  /* 0x0000000000ec7805 */ /* 0x000fe2000001ff00 */
[----:B------:R-:W-:Y:S01]  /*2b80*/  ULEA UR16, UR5, UR16, 0x9 ;  /* 0x0000001005107291 */ /* 0x000fe2000f8e483f */
[----:B------:R-:W-:Y:S01]  /*2b90*/  STL [R1+0x44c], RZ ;  /* 0x00044cff01007387 */ /* 0x000fe20000100800 */
[----:B------:R-:W-:Y:S01]  /*2ba0*/  ULOP3.LUT UR7, UR7, 0x3fff, URZ, 0xc0, !UPT ;  /* 0x00003fff07077892 */ /* 0x000fe2000f8ec03f */
[----:B------:R-:W-:Y:S01]  /*2bb0*/  CS2R R234, SRZ ;  /* 0x0000000000ea7805 */ /* 0x000fe2000001ff00 */
[----:B------:R-:W-:Y:S01]  /*2bc0*/  UMOV UR17, 0xc0000010 ;  /* 0xc000001000117882 */ /* 0x000fe20000000000 */
[----:B------:R-:W-:Y:S01]  /*2bd0*/  UMOV UR19, 0xc0000010 ;  /* 0xc000001000137882 */ /* 0x000fe20000000000 */
[----:B------:R-:W-:Y:S01]  /*2be0*/  ULOP3.LUT UR7, UR7, 0x10000, URZ, 0xfc, !UPT ;  /* 0x0001000007077892 */ /* 0x000fe2000f8efc3f */
[----:B------:R-:W-:Y:S01]  /*2bf0*/  STL [R1+0x448], RZ ;  /* 0x000448ff01007387 */ /* 0x000fe20000100800 */
[----:B------:R-:W-:-:S02]  /*2c00*/  CS2R R232, SRZ ;  /* 0x0000000000e87805 */ /* 0x000fc4000001ff00 */
[----:B------:R-:W-:Y:S01]  /*2c10*/  CS2R R230, SRZ ;  /* 0x0000000000e67805 */ /* 0x000fe2000001ff00 */
[----:B------:R-:W-:Y:S01]  /*2c20*/  ULEA UR18, UR5, UR7, 0x9 ;  /* 0x0000000705127291 */ /* 0x000fe2000f8e483f */
[----:B------:R-:W-:Y:S01]  /*2c30*/  STL [R1+0x444], RZ ;  /* 0x000444ff01007387 */ /* 0x000fe20000100800 */
[----:B------:R-:W-:Y:S01]  /*2c40*/  CS2R R228, SRZ ;  /* 0x0000000000e47805 */ /* 0x000fe2000001ff00 */
[----:B------:R-:W-:Y:S01]  /*2c50*/  ULDC UR7, c[0x0][0x50c] ;  /* 0x0001430000077ab9 */ /* 0x000fe20000000800 */
[----:B------:R-:W-:Y:S01]  /*2c60*/  CS2R R226, SRZ ;  /* 0x0000000000e27805 */ /* 0x000fe2000001ff00 */
[----:B------:R-:W-:Y:S01]  /*2c70*/  STL [R1+0x440], RZ ;  /* 0x000440ff01007387 */ /* 0x000fe20000100800 */
[----:B------:R-:W-:Y:S01]  /*2c80*/  UISETP.NE.AND UP0, UPT, UR7, 0x1, UPT ;  /* 0x000000010700788c */ /* 0x000fe2000bf05270 */
[----:B------:R-:W-:Y:S02]  /*2c90*/  CS2R R224, SRZ ;  /* 0x0000000000e07805 */ /* 0x000fe4000001ff00 */
[----:B------:R-:W-:Y:S01]  /*2ca0*/  CS2R R222, SRZ ;  /* 0x0000000000de7805 */ /* 0x000fe2000001ff00 */
[----:B------:R-:W-:Y:S01]  /*2cb0*/  QGMMA.64x256x32.F32.E5M2.E5M2 R4, gdesc[UR16], RZ, !UPT, gsb0 ;  /* 0x03e00000100479f3 */ /* 0x000fe2000c0038ff */
[----:B------:R-:W-:Y:S01]  /*2cc0*/  STL [R1+0x43c], RZ ;  /* 0x00043cff01007387 */ /* 0x000fe20000100800 */
[----:B------:R-:W-:Y:S01]  /*2cd0*/  UIADD3 UR16, UR16, 0x100, URZ ;  /* 0x0000010010107890 */ /* 0x000fe2000fffe03f */
[----:B------:R-:W-:Y:S01]  /*2ce0*/  CS2R R220, SRZ ;  /* 0x0000000000dc7805 */ /* 0x000fe2000001ff00 */
[----:B------:R-:W-:Y:S01]  /*2cf0*/  UMOV UR17, 0xc0000010 ;  /* 0xc000001000117882 */ /* 0x000fe20000000000 */
[----:B------:R-:W-:Y:S01]  /*2d00*/  STL [R1+0x438], RZ ;  /* 0x000438ff01007387 */ /* 0x000fe20000100800 */
[----:B------:R-:W-:Y:S01]  /*2d10*/  USEL UR7, URZ, 0x1, UP0 ;  /* 0x000000013f077887 */ /* 0x000fe20008000000 */
[----:B------:R-:W-:-:S02]  /*2d20*/  CS2R R218, SRZ ;  /* 0x0000000000da7805 */ /* 0x000fc4000001ff00 */
[----:B------:R-:W-:Y:S01]  /*2d30*/  CS2R R216, SRZ ;  /* 0x0000000000d87805 */ /* 0x000fe2000001ff00 */
[----:B------:R-:W-:Y:S01]  /*2d40*/  STL [R1+0x434], RZ ;  /* 0x000434ff01007387 */ /* 0x000fe20000100800 */
[----:B------:R-:W-:Y:S02]  /*2d50*/  CS2R R214, SRZ ;  /* 0x0000000000d67805 */ /* 0x000fe4000001ff00 */
[----:B------:R-:W-:Y:S02]  /*2d60*/  CS2R R212, SRZ ;  /* 0x0000000000d47805 */ /* 0x000fe4000001ff00 */
[----:B------:R-:W-:Y:S01]  /*2d70*/  ISETP.NE.AND P0, PT, RZ, UR7, PT ;  /* 0x00000007ff007c0c */ /* 0x000fe2000bf05270 */
        /* <DEDUP_REMOVED lines=93> */
[----:B------:R-:W-:-:S02]  /*3350*/  WARPGROUP.DEPBAR.LE gsb0, 0x0 ;  /* 0x00008000000079c5 */ /* 0x000fc40000010000 */
[----:B-1----:R-:W-:Y:S01]  /*3360*/  IMAD.MOV.U32 R3, RZ, RZ, R129 ;  /* 0x000000ffff037224 */ /* 0x002fe200078e0081 */
[----:B------:R-:W-:Y:S01]  /*3370*/  STL [R1+0x334], RZ ;  /* 0x000334ff01007387 */ /* 0x000fe20000100800 */
[----:B------:R-:W-:Y:S02]  /*3380*/  IMAD.MOV.U32 R2, RZ, RZ, R130 ;  /* 0x000000ffff027224 */ /* 0x000fe400078e0082 */
[----:B0-----:R-:W-:Y:S01]  /*3390*/  IMAD.MOV.U32 R0, RZ, RZ, R131 ;  /* 0x000000ffff007224 */ /* 0x001fe200078e0083 */
        /* <DEDUP_REMOVED lines=23> */
[----:B------:R0:W-:Y:S04]  /*3510*/  STL.64 [R1], R4 ;  /* 0x0000000401007387 */ /* 0x0001e80000100a00 */
[----:B------:R1:W-:Y:S04]  /*3520*/  STL.64 [R1+0x8], R6 ;  /* 0x0000080601007387 */ /* 0x0003e80000100a00 */
[----:B------:R4:W-:Y:S04]  /*3530*/  STL.64 [R1+0x10], R8 ;  /* 0x0000100801007387 */ /* 0x0009e80000100a00 */
[----:B------:R5:W-:Y:S01]  /*3540*/  STL.64 [R1+0x18], R10 ;  /* 0x0000180a01007387 */ /* 0x000be20000100a00 */
[----:B0-----:R-:W-:-:S03]  /*3550*/  CS2R R4, SRZ ;  /* 0x0000000000047805 */ /* 0x001fc6000001ff00 */
[----:B------:R0:W-:Y:S01]  /*3560*/  STL.64 [R1+0x20], R12 ;  /* 0x0000200c01007387 */ /* 0x0001e20000100a00 */
[----:B-1----:R-:W-:-:S03]  /*3570*/  CS2R R6, SRZ ;  /* 0x0000000000067805 */ /* 0x002fc6000001ff00 */
[----:B------:R1:W-:Y:S01]  /*3580*/  STL.64 [R1+0x28], R14 ;  /* 0x0000280e01007387 */ /* 0x0003e20000100a00 */
[----:B----4-:R-:W-:-:S03]  /*3590*/  CS2R R8, SRZ ;  /* 0x0000000000087805 */ /* 0x010fc6000001ff00 */
[----:B------:R4:W-:Y:S01]  /*35a0*/  STL.64 [R1+0x30], R16 ;  /* 0x0000301001007387 */ /* 0x0009e20000100a00 */
[----:B-----5:R-:W-:-:S03]  /*35b0*/  CS2R R10, SRZ ;  /* 0x00000000000a7805 */ /* 0x020fc6000001ff00 */
[----:B------:R5:W-:Y:S01]  /*35c0*/  STL.64 [R1+0x38], R18 ;  /* 0x0000381201007387 */ /* 0x000be20000100a00 */
[----:B0-----:R-:W-:-:S03]  /*35d0*/  CS2R R12, SRZ ;  /* 0x00000000000c7805 */ /* 0x001fc6000001ff00 */
[----:B------:R0:W-:Y:S01]  /*35e0*/  STL.64 [R1+0x40], R20 ;  /* 0x0000401401007387 */ /* 0x0001e20000100a00 */
[----:B-1----:R-:W-:-:S03]  /*35f0*/  CS2R R14, SRZ ;  /* 0x00000000000e7805 */ /* 0x002fc6000001ff00 */
[----:B------:R1:W-:Y:S01]  /*3600*/  STL.64 [R1+0x48], R22 ;  /* 0x0000481601007387 */ /* 0x0003e20000100a00 */
[----:B----4-:R-:W-:-:S03]  /*3610*/  CS2R R16, SRZ ;  /* 0x0000000000107805 */ /* 0x010fc6000001ff00 */
[----:B------:R-:W-:Y:S01]  /*3620*/  STL.64 [R1+0x50], R24 ;  /* 0x0000501801007387 */ /* 0x000fe20000100a00 */
[----:B-----5:R-:W-:-:S03]  /*3630*/  CS2R R18, SRZ ;  /* 0x0000000000127805 */ /* 0x020fc6000001ff00 */
[----:B------:R-:W-:Y:S01]  /*3640*/  STL.64 [R1+0x58], R26 ;  /* 0x0000581a01007387 */ /* 0x000fe20000100a00 */
[----:B0-----:R-:W-:-:S03]  /*3650*/  CS2R R20, SRZ ;  /* 0x0000000000147805 */ /* 0x001fc6000001ff00 */
[----:B------:R-:W-:Y:S01]  /*3660*/  STL.64 [R1+0x60], R28 ;  /* 0x0000601c01007387 */ /* 0x000fe20000100a00 */
[----:B-1----:R-:W-:-:S03]  /*3670*/  CS2R R22, SRZ ;  /* 0x0000000000167805 */ /* 0x002fc6000001ff00 */
[----:B------:R-:W-:Y:S04]  /*3680*/  STL.64 [R1+0x68], R30 ;  /* 0x0000681e01007387 */ /* 0x000fe80000100a00 */
        /* <DEDUP_REMOVED lines=49> */
[----:B------:R0:W-:Y:S04]  /*39a0*/  STL.64 [R1+0x1f8], R130 ;  /* 0x0001f88201007387 */ /* 0x0001e80000100a00 */
[----:B------:R1:W-:Y:S04]  /*39b0*/  STL [R1+0x2d4], RZ ;  /* 0x0002d4ff01007387 */ /* 0x0003e80000100800 */
[----:B------:R1:W-:Y:S01]  /*39c0*/  STL [R1+0x2d0], RZ ;  /* 0x0002d0ff01007387 */ /* 0x0003e20000100800 */
[----:B0-----:R-:W-:-:S03]  /*39d0*/  WARPGROUP.ARRIVE ;  /* 0x00000000000079c5 */ /* 0x001fc60000000000 */
[----:B------:R1:W-:Y:S04]  /*39e0*/  STL [R1+0x2cc], RZ ;  /* 0x0002ccff01007387 */ /* 0x0003e80000100800 */
[----:B------:R1:W-:Y:S01]  /*39f0*/  STL [R1+0x2c8], RZ ;  /* 0x0002c8ff01007387 */ /* 0x0003e20000100800 */
[----:B------:R-:W-:Y:S03]  /*3a00*/  QGMMA.64x256x32.F32.E5M2.E5M2 R24, gdesc[UR16], RZ, !UPT, gsb0 ;  /* 0x03e00000101879f3 */ /* 0x000fe6000c0038ff */
        /* <DEDUP_REMOVED lines=50> */
[----:B------:R-:W-:-:S02]  /*3d30*/  WARPGROUP.DEPBAR.LE gsb0, 0x0 ;  /* 0x00008000000079c5 */ /* 0x000fc40000010000 */
[----:B------:R-:W-:Y:S05]  /*3d40*/  @!P0 BRA `(.L_x_18) ;  /* 0x0000002000f88947 */ /* 0x000fea0003800000 */
[----:B------:R-:W4:Y:S04]  /*3d50*/  LDL R4, [R1] ;  /* 0x0000000001047983 */ /* 0x000f280000100800 */
[----:B------:R-:W5:Y:S04]  /*3d60*/  LDL R5, [R1+0x4] ;  /* 0x0000040001057983 */ /* 0x000f680000100800 */
[----:B------:R-:W2:Y:S04]  /*3d70*/  LDL R6, [R1+0x8] ;  /* 0x0000080001067983 */ /* 0x000ea80000100800 */
[----:B------:R-:W3:Y:S04]  /*3d80*/  LDL R7, [R1+0xc] ;  /* 0x00000c0001077983 */ /* 0x000ee80000100800 */
        /* <DEDUP_REMOVED lines=100> */
[----:B------:R0:W-:Y:S04]  /*43d0*/  STL [R1+0x4c0], R131 ;  /* 0x0004c08301007387 */ /* 0x0001e80000100800 */
[----:B0-----:R-:W3:Y:S04]  /*43e0*/  LDL R131, [R1+0x1a0] ;  /* 0x0001a00001837983 */ /* 0x001ee80000100800 */
        /* <DEDUP_REMOVED lines=39> */
[----:B0-----:R-:W3:Y:S01]  /*4660*/  LDL R151, [R1+0x1f0] ;  /* 0x0001f00001977983 */ /* 0x001ee20000100800 */
[----:B------:R-:W-:-:S01]  /*4670*/  FADD R3, RZ, R3 ;  /* 0x00000003ff037221 */ /* 0x000fc20000000000 */
[----:B------:R-:W-:Y:S01]  /*4680*/  FADD R2, RZ, R2 ;  /* 0x00000002ff027221 */ /* 0x000fe20000000000 */
[----:B----4-:R-:W-:-:S01]  /*4690*/  FADD R4, RZ, R4 ;  /* 0x00000004ff047221 */ /* 0x010fc20000000000 */
[----:B-----5:R-:W-:Y:S01]  /*46a0*/  FADD R5, RZ, R5 ;  /* 0x00000005ff057221 */ /* 0x020fe20000000000 */
[----:B--2---:R-:W-:-:S01]  /*46b0*/  FADD R6, RZ, R6 ;  /* 0x00000006ff067221 */ /* 0x004fc20000000000 */
[----:B---3--:R-:W-:Y:S01]  /*46c0*/  FADD R7, RZ, R7 ;  /* 0x00000007ff077221 */ /* 0x008fe20000000000 */
[----:B------:R-:W-:-:S01]  /*46d0*/  FADD R8, RZ, R8 ;  /* 0x00000008ff087221 */ /* 0x000fc20000000000 */
[----:B------:R-:W-:Y:S01]  /*46e0*/  FADD R9, RZ, R9 ;  /* 0x00000009ff097221 */ /* 0x000fe20000000000 */
        /* <DEDUP_REMOVED lines=13> */
[----:B------:R-:W2:Y:S01]  /*47c0*/  LDL.LU R131, [R1+0x4c0] ;  /* 0x0004c00001837983 */ /* 0x000ea20000300800 */
        /* <DEDUP_REMOVED lines=13> */
[----:B------:R-:W3:Y:S01]  /*48a0*/  LDL.LU R132, [R1+0x4bc] ;  /* 0x0004bc0001847983 */ /* 0x000ee20000300800 */
        /* <DEDUP_REMOVED lines=16> */
[----:B------:R0:W-:Y:S01]  /*49b0*/  STL [R1+0x200], R133 ;  /* 0x0002008501007387 */ /* 0x0001e20000100800 */
        /* <DEDUP_REMOVED lines=9> */
[----:B0-----:R-:W4:Y:S01]  /*4a50*/  LDL.LU R133, [R1+0x4b8] ;  /* 0x0004b80001857983 */ /* 0x001f220000300800 */
[----:B------:R-:W-:-:S01]  /*4a60*/  FADD R185, RZ, R185 ;  /* 0x000000b9ffb97221 */ /* 0x000fc20000000000 */
[----:B------:R-:W-:Y:S01]  /*4a70*/  FADD R186, RZ, R186 ;  /* 0x000000baffba7221 */ /* 0x000fe20000000000 */
[----:B------:R-:W-:-:S01]  /*4a80*/  FADD R187, RZ, R187 ;  /* 0x000000bbffbb7221 */ /* 0x000fc20000000000 */
        /* <DEDUP_REMOVED lines=10> */
[----:B0-----:R-:W5:Y:S01]  /*4b30*/  LDL.LU R134, [R1+0x4b4] ;  /* 0x0004b40001867983 */ /* 0x001f620000300800 */
        /* <DEDUP_REMOVED lines=51> */
[----:B0-----:R-:W5:Y:S04]  /*4e70*/  LDL.LU R138, [R1+0x4a4] ;  /* 0x0004a400018a7983 */ /* 0x001f680000300800 */
[----:B------:R0:W-:Y:S01]  /*4e80*/  STL [R1+0x218], R139 ;  /* 0x0002188b01007387 */ /* 0x0001e20000100800 */
[----:B------:R-:W-:-:S03]  /*4e90*/  FADD R140, RZ, R140 ;  /* 0x0000008cff8c7221 */ /* 0x000fc60000000000 */
        /* <DEDUP_REMOVED lines=34> */
[----:B------:R0:W-:Y:S04]  /*50c0*/  STL [R1+0x248], R151 ;  /* 0x0002489701007387 */ /* 0x0001e80000100800 */
[----:B0-----:R-:W5:Y:S04]  /*50d0*/  LDL.LU R151, [R1+0x470] ;  /* 0x0004700001977983 */ /* 0x001f680000300800 */
[----:B------:R0:W-:Y:S04]  /*50e0*/  STL [R1+0x24c], R3 ;  /* 0x00024c0301007387 */ /* 0x0001e80000100800 */
[----:B------:R1:W-:Y:S01]  /*50f0*/  STL [R1+0x250], R2 ;  /* 0x0002500201007387 */ /* 0x0003e20000100800 */
[----:B0-----:R-:W-:-:S01]  /*5100*/  FADD R3, RZ, R0 ;  /* 0x00000000ff037221 */ /* 0x001fc20000000000 */
[----:B------:R-:W-:Y:S01]  /*5110*/  FADD R0, RZ, R25 ;  /* 0x00000019ff007221 */ /* 0x000fe20000000000 */
[----:B-1----:R-:W-:-:S03]  /*5120*/  FADD R2, RZ, R24 ;  /* 0x00000018ff027221 */ /* 0x002fc60000000000 */
[----:B------:R0:W-:Y:S04]  /*5130*/  STL [R1+0x254], R3 ;  /* 0x0002540301007387 */ /* 0x0001e80000100800 */
[----:B------:R1:W-:Y:S04]  /*5140*/  STL [R1+0x258], R2 ;  /* 0x0002580201007387 */ /* 0x0003e80000100800 */
[----:B------:R2:W-:Y:S01]  /*5150*/  STL [R1+0x25c], R0 ;  /* 0x00025c0001007387 */ /* 0x0005e20000100800 */
[----:B0-----:R-:W-:-:S01]  /*5160*/  FADD R3, RZ, R26 ;  /* 0x0000001aff037221 */ /* 0x001fc20000000000 */
[----:B-1----:R-:W-:-:S04]  /*5170*/  FADD R2, RZ, R27 ;  /* 0x0000001bff027221 */ /* 0x002fc80000000000 */
[----:B------:R0:W-:Y:S01]  /*5180*/  STL [R1+0x260], R3 ;  /* 0x0002600301007387 */ /* 0x0001e20000100800 */
[----:B--2---:R-:W-:-:S03]  /*5190*/  FADD R0, RZ, R28 ;  /* 0x0000001cff007221 */ /* 0x004fc60000000000 */
        /* <DEDUP_REMOVED lines=207> */
[----:B---3--:R-:W-:-:S04]  /*5e90*/  FADD R2, RZ, R132 ;  /* 0x00000084ff027221 */ /* 0x008fc80000000000 */
[----:B------:R5:W-:Y:S01]  /*5ea0*/  STL [R1+0x404], R3 ;  /* 0x0004040301007387 */ /* 0x000be20000100800 */
[----:B----4-:R-:W-:-:S03]  /*5eb0*/  FADD R0, RZ, R133 ;  /* 0x00000085ff007221 */ /* 0x010fc60000000000 */
[----:B------:R0:W-:Y:S04]  /*5ec0*/  STL [R1+0x408], R2 ;  /* 0x0004080201007387 */ /* 0x0001e80000100800 */
[----:B------:R1:W-:Y:S01]  /*5ed0*/  STL [R1+0x40c], R0 ;  /* 0x00040c0001007387 */ /* 0x0003e20000100800 */
[----:B-----5:R-:W-:-:S01]  /*5ee0*/  FADD R3, RZ, R134 ;  /* 0x00000086ff037221 */ /* 0x020fc20000000000 */
[----:B0-----:R-:W-:-:S04]  /*5ef0*/  FADD R2, RZ, R135 ;  /* 0x00000087ff027221 */ /* 0x001fc80000000000 */
[----:B------:R0:W-:Y:S01]  /*5f00*/  STL [R1+0x410], R3 ;  /* 0x0004100301007387 */ /* 0x0001e20000100800 */
[----:B-1----:R-:W-:-:S03]  /*5f10*/  FADD R0, RZ, R136 ;  /* 0x00000088ff007221 */ /* 0x002fc60000000000 */
        /* <DEDUP_REMOVED lines=32> */
[----:B------:R-:W-:-:S05]  /*6120*/  UMOV UR6, URZ ;  /* 0x0000003f00067c82 */ /* 0x000fca0008000000 */
.L_x_18:
[----:B------:R-:W-:-:S04]  /*6130*/  UIADD3 UR14, UR5, 0x1, URZ ;  /* 0x00000001050e7890 */ /* 0x000fc8000fffe03f */
[----:B------:R-:W-:-:S04]  /*6140*/  UISETP.NE.AND UP0, UPT, UR14, 0x3, UPT ;  /* 0x000000030e00788c */ /* 0x000fc8000bf05270 */
[----:B------:R-:W-:Y:S02]  /*6150*/  USEL UR8, URZ, 0x1, UP0 ;  /* 0x000000013f087887 */ /* 0x000fe40008000000 */
[----:B------:R-:W-:Y:S02]  /*6160*/  USEL UR14, UR14, URZ, UP0 ;  /* 0x0000003f0e0e7287 */ /* 0x000fe40008000000 */
[----:B------:R-:W-:-:S06]  /*6170*/  ULOP3.LUT UR8, UR4, UR8, URZ, 0x3c, !UPT ;  /* 0x0000000804087292 */ /* 0x000fcc000f8e3c3f */
[----:B0-----:R-:W-:Y:S01]  /*6180*/  IMAD.U32 R0, RZ, RZ, UR8 ;  /* 0x00000008ff007e24 */ /* 0x001fe2000f8e00ff */
[----:B------:R-:W-:-:S06]  /*6190*/  UMOV UR8, 0x1 ;  /* 0x0000000100087882 */ /* 0x000fcc0000000000 */
.L_x_13:
[----:B------:R-:W-:-:S04]  /*61a0*/  UISETP.LT.AND UP0, UPT, UR9, 0x1, UPT ;  /* 0x000000010900788c */ /* 0x000fc8000bf01270 */
[----:B------:R-:W-:-:S04]  /*61b0*/  USEL UR15, UR9, 0x1, UP0 ;  /* 0x00000001090f7887 */ /* 0x000fc80008000000 */
[----:B------:R-:W-:-:S04]  /*61c0*/  UIADD3 UR15, UR9, -UR15, URZ ;  /* 0x8000000f090f7290 */ /* 0x000fc8000fffe03f */
[----:B------:R-:W-:-:S06]  /*61d0*/  UISETP.GE.AND UP0, UPT, UR15, 0x1, UPT ;  /* 0x000000010f00788c */ /* 0x000fcc000bf06270 */
[----:B------:R-:W-:-:S13]  /*61e0*/  PLOP3.LUT P0, PT, PT, PT, UP0, 0x80, 0x0 ;  /* 0x000000000000781c */ /* 0x000fda0003f0f008 */
[----:B------:R-:W-:Y:S05]  /*61f0*/  @!P0 BRA `(.L_x_19) ;  /* 0x0000004c00948947 */ /* 0x000fea0003800000 */
[----:B------:R-:W-:Y:S01]  /*6200*/  IMAD.U32 R2, RZ, RZ, UR15 ;  /* 0x0000000fff027e24 */ /* 0x000fe2000f8e00ff */
[----:B------:R-:W-:Y:S01]  /*6210*/  UMOV UR25, UR5 ;  /* 0x0000000500197c82 */ /* 0x000fe20008000000 */
[----:B------:R-:W-:-:S05]  /*6220*/  ULDC UR26, c[0x0][0x50c] ;  /* 0x00014300001a7ab9 */ /* 0x000fca0000000800 */
.L_x_27:
[----:B------:R-:W-:-:S06]  /*6230*/  UISETP.NE.AND UP0, UPT, UR24, 0x3, UPT ;  /* 0x000000031800788c */ /* 0x000fcc000bf05270 */
[----:B------:R-:W-:-:S13]  /*6240*/  PLOP3.LUT P1, PT, PT, PT, UP0, 0x80, 0x0 ;  /* 0x000000000000781c */ /* 0x000fda0003f2f008 */
[----:B0-----:R-:W-:Y:S05]  /*6250*/  @!P1 BRA `(.L_x_20) ;  /* 0x0000000000049947 */ /* 0x001fea0003800000 */
[----:B------:R-:W-:Y:S01]  /*6260*/  BPT.TRAP 0x1 ;  /* 0x000000040000795c */ /* 0x000fe20000300000 */
.L_x_20:
[----:B------:R-:W0:Y:S01]  /*6270*/  S2UR UR15, SR_CgaCtaId ;  /* 0x00000000000f79c3 */ /* 0x000e220000008800 */
[----:B------:R-:W-:Y:S01]  /*6280*/  UMOV UR11, 0x400 ;  /* 0x00000400000b7882 */ /* 0x000fe20000000000 */
[----:B------:R-:W-:Y:S01]  /*6290*/  SHF.L.U32 R3, R0, 0x1f, RZ ;  /* 0x0000001f00037819 */ /* 0x000fe200000006ff */
[----:B0-----:R-:W-:-:S04]  /*62a0*/  ULEA UR11, UR15, UR11, 0x18 ;  /* 0x0000000b0f0b7291 */ /* 0x001fc8000f8ec03f */
[----:B------:R-:W-:-:S09]  /*62b0*/  ULEA UR15, UR14, UR11, 0x3 ;  /* 0x0000000b0e0f7291 */ /* 0x000fd2000f8e183f */
[----:B------:R0:W4:Y:S01]  /*62c0*/  SYNCS.PHASECHK.TRANS64.TRYWAIT P0, [UR15], R3 ;  /* 0x00000003ff0075a7 */ /* 0x000122000800014f */
[----:B------:R-:W-:Y:S05]  /*62d0*/  @!P1 BRA `(.L_x_21) ;  /* 0x0000000000049947 */ /* 0x000fea0003800000 */
[----:B------:R-:W-:Y:S01]  /*62e0*/  BPT.TRAP 0x1 ;  /* 0x000000040000795c */ /* 0x000fe20000300000 */
.L_x_21:
[----:B----4-:R-:W-:Y:S05]  /*62f0*/  @P0 BRA `(.L_x_22) ;  /* 0x0000000000080947 */ /* 0x010fea0003800000 */
[----:B------:R-:W4:Y:S02]  /*6300*/  SYNCS.PHASECHK.TRANS64.TRYWAIT P0, [UR15], R3 ;  /* 0x00000003ff0075a7 */ /* 0x000f24000800014f */
[----:B----4-:R-:W-:Y:S05]  /*6310*/  @!P0 BRA `(.L_x_23) ;  /* 0x000001cc00b88947 */ /* 0x010fea0003800000 */
.L_x_22:
        /* <DEDUP_REMOVED lines=64> */
[----:B----4-:R-:W4:Y:S04]  /*6720*/  LDL.LU.64 R108, [R1] ;  /* 0x00000000016c7983 */ /* 0x010f280000300a00 */
[----:B------:R-:W4:Y:S04]  /*6730*/  LDL.LU.64 R110, [R1+0x8] ;  /* 0x00000800016e7983 */ /* 0x000f280000300a00 */
        /* <DEDUP_REMOVED lines=61> */
[----:B------:R-:W4:Y:S01]  /*6b10*/  LDL.LU.64 R234, [R1+0x1f8] ;  /* 0x0001f80001ea7983 */ /* 0x000f220000300a00 */
[----:B------:R-:W-:-:S02]  /*6b20*/  UIADD3 UR15, UR11, 0x6100, URZ ;  /* 0x000061000b0f7890 */ /* 0x000fc4000fffe03f */
[----:B------:R-:W-:Y:S02]  /*6b30*/  UISETP.NE.AND UP0, UPT, UR7, URZ, UPT ;  /* 0x0000003f0700728c */ /* 0x000fe4000bf05270 */
[----:B------:R-:W-:Y:S02]  /*6b40*/  USHF.R.U32.HI UR15, URZ, 0x4, UR15 ;  /* 0x000000043f0f7899 */ /* 0x000fe4000801160f */
[----:B------:R-:W-:Y:S02]  /*6b50*/  USEL UR8, UR8, URZ, !UP0 ;  /* 0x0000003f08087287 */ /* 0x000fe4000c000000 */
[----:B------:R-:W-:Y:S02]  /*6b60*/  ULOP3.LUT UR15, UR15, 0x3fff, URZ, 0xc0, !UPT ;  /* 0x00003fff0f0f7892 */ /* 0x000fe4000f8ec03f */
[----:B------:R-:W-:Y:S02]  /*6b70*/  ULOP3.LUT UR16, UR12, 0x10000, URZ, 0xfc, !UPT ;  /* 0x000100000c107892 */ /* 0x000fe4000f8efc3f */
[----:B------:R-:W-:-:S02]  /*6b80*/  ULOP3.LUT UR15, UR15, 0x10000, URZ, 0xfc, !UPT ;  /* 0x000100000f0f7892 */ /* 0x000fc4000f8efc3f */
[----:B------:R-:W-:Y:S02]  /*6b90*/  UISETP.NE.U32.AND UP0, UPT, UR8, URZ, UPT ;  /* 0x0000003f0800728c */ /* 0x000fe4000bf05070 */
[----:B------:R-:W-:Y:S02]  /*6ba0*/  ULEA UR16, UR14, UR16, 0x9 ;  /* 0x000000100e107291 */ /* 0x000fe4000f8e483f */
[----:B------:R-:W-:Y:S01]  /*6bb0*/  ULEA UR18, UR14, UR15, 0x9 ;  /* 0x0000000f0e127291 */ /* 0x000fe2000f8e483f */
[----:B------:R-:W-:Y:S01]  /*6bc0*/  UMOV UR17, 0xc0000010 ;  /* 0xc000001000117882 */ /* 0x000fe20000000000 */
[----:B------:R-:W-:Y:S01]  /*6bd0*/  UMOV UR19, 0xc0000010 ;  /* 0xc000001000137882 */ /* 0x000fe20000000000 */
[----:B----4-:R-:W-:-:S06]  /*6be0*/  WARPGROUP.ARRIVE ;  /* 0x00000000000079c5 */ /* 0x010fcc0000000000 */
[----:B------:R-:W-:Y:S03]  /*6bf0*/  QGMMA.64x256x32.F32.E5M2.E5M2 R108, gdesc[UR16], R108, UP0, gsb0 ;  /* 0x03e00000106c79f3 */ /* 0x000fe6000b80386c */
[----:B------:R-:W-:Y:S02]  /*6c00*/  WARPGROUP.DEPBAR.LE gsb0, 0x0 ;  /* 0x00008000000079c5 */ /* 0x000fe40000010000 */
[----:B------:R-:W-:Y:S01]  /*6c10*/  STL.64 [R1], R108 ;  /* 0x0000006c01007387 */ /* 0x000fe20000100a00 */
[----:B0-----:R-:W-:-:S03]  /*6c20*/  IMAD.MOV.U32 R3, RZ, RZ, R108 ;  /* 0x000000ffff037224 */ /* 0x001fc600078e006c */
        /* <DEDUP_REMOVED lines=63> */
[----:B0-----:R0:W5:Y:S04]  /*7020*/  LDL.LU.64 R234, [R1+0x668] ;  /* 0x0006680001ea7983 */ /* 0x0011680000300a00 */
[----:B------:R0:W5:Y:S04]  /*7030*/  LDL.LU.64 R232, [R1+0x660] ;  /* 0x0006600001e87983 */ /* 0x0001680000300a00 */
        /* <DEDUP_REMOVED lines=62> */
[----:B------:R-:W-:Y:S01]  /*7420*/  UIADD3 UR16, UR16, 0x100, URZ ;  /* 0x0000010010107890 */ /* 0x000fe2000fffe03f */
[----:B------:R-:W-:Y:S01]  /*7430*/  UMOV UR17, 0xc0000010 ;  /* 0xc000001000117882 */ /* 0x000fe20000000000 */
[----:B------:R-:W-:Y:S01]  /*7440*/  UIADD3 UR6, UR6, 0x1, URZ ;  /* 0x0000000106067890 */ /* 0x000fe2000fffe03f */
[----:B----4-:R-:W-:-:S06]  /*7450*/  WARPGROUP.ARRIVE ;  /* 0x00000000000079c5 */ /* 0x010fcc0000000000 */
[----:B------:R-:W-:Y:S01]  /*7460*/  QGMMA.64x256x32.F32.E5M2.E5M2 R24, gdesc[UR16], R24, UP0, gsb0 ;  /* 0x03e00000101879f3 */ /* 0x000fe2000b803818 */
[----:B------:R-:W-:-:S04]  /*7470*/  UISETP.NE.AND UP0, UPT, UR6, UR26, UPT ;  /* 0x0000001a0600728c */ /* 0x000fc8000bf05270 */
[----:B------:R-:W-:-:S06]  /*7480*/  USEL UR7, URZ, 0x1, UP0 ;  /* 0x000000013f077887 */ /* 0x000fcc0008000000 */
[----:B------:R-:W-:Y:S01]  /*7490*/  ISETP.NE.AND P0, PT, RZ, UR7, PT ;  /* 0x00000007ff007c0c */ /* 0x000fe2000bf05270 */
[----:B------:R-:W-:-:S12]  /*74a0*/  WARPGROUP.DEPBAR.LE gsb0, 0x0 ;  /* 0x00008000000079c5 */ /* 0x000fd80000010000 */
[----:B0-----:R-:W-:Y:S05]  /*74b0*/  @!P0 BRA `(.L_x_24) ;  /* 0x00000038008c8947 */ /* 0x001fea0003800000 */
[----:B------:R0:W-:Y:S04]  /*74c0*/  STL [R1+0x658], R31 ;  /* 0x0006581f01007387 */ /* 0x0001e80000100800 */
[----:B------:R4:W-:Y:S01]  /*74d0*/  STL [R1+0x654], R32 ;  /* 0x0006542001007387 */ /* 0x0009e20000100800 */
[----:B0-----:R-:W-:-:S03]  /*74e0*/  IMAD.MOV.U32 R31, RZ, RZ, R3 ;  /* 0x000000ffff1f7224 */ /* 0x001fc600078e0003 */
[----:B----4-:R-:W4:Y:S04]  /*74f0*/  LDL R32, [R1+0x4] ;  /* 0x0000040001207983 */ /* 0x010f280000100800 */
[----:B------:R0:W-:Y:S04]  /*7500*/  STL [R1+0x650], R33 ;  /* 0x0006502101007387 */ /* 0x0001e80000100800 */
[----:B0-----:R-:W2:Y:S04]  /*7510*/  LDL R33, [R1+0x8] ;  /* 0x0000080001217983 */ /* 0x001ea80000100800 */
        /* <DEDUP_REMOVED lines=177> */
[----:B0-----:R-:W3:Y:S04]  /*8030*/  LDL.LU R122, [R1+0x200] ;  /* 0x00020000017a7983 */ /* 0x001ee80000300800 */
        /* <DEDUP_REMOVED lines=14> */
[----:B------:R-:W3:Y:S04]  /*8120*/  LDL.LU R3, [R1+0x234] ;  /* 0x0002340001037983 */ /* 0x000ee80000300800 */
        /* <DEDUP_REMOVED lines=46> */
[----:B-----5:R0:W-:Y:S04]  /*8410*/  STL [R1+0x470], R0 ;  /* 0x0004700001007387 */ /* 0x0201e80000100800 */
[----:B0-----:R-:W3:Y:S01]  /*8420*/  LDL R0, [R1+0x168] ;  /* 0x0001680001007983 */ /* 0x001ee20000100800 */
[----:B------:R-:W-:-:S01]  /*8430*/  FADD R4, R31, R4 ;  /* 0x000000041f047221 */ /* 0x000fc20000000000 */
[----:B----4-:R-:W-:Y:S01]  /*8440*/  FADD R5, R32, R5 ;  /* 0x0000000520057221 */ /* 0x010fe20000000000 */
[----:B--2---:R-:W-:-:S01]  /*8450*/  FADD R6, R33, R6 ;  /* 0x0000000621067221 */ /* 0x004fc20000000000 */
[----:B------:R-:W2:Y:S01]  /*8460*/  LDL.LU R31, [R1+0x658] ;  /* 0x00065800011f7983 */ /* 0x000ea20000300800 */
[----:B---3--:R-:W-:-:S01]  /*8470*/  FADD R7, R34, R7 ;  /* 0x0000000722077221 */ /* 0x008fc20000000000 */
[----:B------:R-:W-:-:S02]  /*8480*/  FADD R8, R35, R8 ;  /* 0x0000000823087221 */ /* 0x000fc40000000000 */
[----:B------:R-:W3:Y:S01]  /*8490*/  LDL.LU R32, [R1+0x654] ;  /* 0x0006540001207983 */ /* 0x000ee20000300800 */
[----:B------:R-:W-:-:S03]  /*84a0*/  FADD R9, R36, R9 ;  /* 0x0000000924097221 */ /* 0x000fc60000000000 */
[----:B------:R-:W4:Y:S01]  /*84b0*/  LDL.LU R33, [R1+0x650] ;  /* 0x0006500001217983 */ /* 0x000f220000300800 */
        /* <DEDUP_REMOVED lines=160> */
[----:B------:R-:W-:-:S01]  /*8ec0*/  FADD R218, R117, R218 ;  /* 0x000000da75da7221 */ /* 0x000fc20000000000 */
[----:B------:R-:W-:Y:S02]  /*8ed0*/  FADD R122, R124, R122 ;  /* 0x0000007a7c7a7221 */ /* 0x000fe40000000000 */
[----:B------:R-:W4:Y:S01]  /*8ee0*/  LDL.LU R114, [R1+0x50c] ;  /* 0x00050c0001727983 */ /* 0x000f220000300800 */
[----:B------:R-:W-:-:S03]  /*8ef0*/  FADD R219, R118, R219 ;  /* 0x000000db76db7221 */ /* 0x000fc60000000000 */
[----:B------:R-:W4:Y:S01]  /*8f00*/  LDL.LU R115, [R1+0x508] ;  /* 0x0005080001737983 */ /* 0x000f220000300800 */
[----:B------:R-:W-:-:S03]  /*8f10*/  FADD R220, R119, R220 ;  /* 0x000000dc77dc7221 */ /* 0x000fc60000000000 */
[----:B------:R-:W4:Y:S01]  /*8f20*/  LDL.LU R116, [R1+0x504] ;  /* 0x0005040001747983 */ /* 0x000f220000300800 */
[----:B------:R-:W-:-:S03]  /*8f30*/  FADD R221, R120, R221 ;  /* 0x000000dd78dd7221 */ /* 0x000fc60000000000 */
[----:B------:R-:W4:Y:S04]  /*8f40*/  LDL.LU R117, [R1+0x500] ;  /* 0x0005000001757983 */ /* 0x000f280000300800 */
[----:B------:R-:W4:Y:S04]  /*8f50*/  LDL.LU R118, [R1+0x4fc] ;  /* 0x0004fc0001767983 */ /* 0x000f280000300800 */
[----:B------:R-:W4:Y:S04]  /*8f60*/  LDL.LU R119, [R1+0x4f8] ;  /* 0x0004f80001777983 */ /* 0x000f280000300800 */
[----:B------:R-:W4:Y:S01]  /*8f70*/  LDL.LU R120, [R1+0x4f4] ;  /* 0x0004f40001787983 */ /* 0x000f220000300800 */
[----:B------:R-:W-:-:S01]  /*8f80*/  FADD R237, R126, R237 ;  /* 0x000000ed7eed7221 */ /* 0x000fc20000000000 */
[----:B------:R-:W-:Y:S01]  /*8f90*/  FADD R236, R128, R236 ;  /* 0x000000ec80ec7221 */ /* 0x000fe20000000000 */
[----:B------:R-:W-:-:S01]  /*8fa0*/  FADD R225, R150, R225 ;  /* 0x000000e196e17221 */ /* 0x000fc20000000000 */
[----:B------:R0:W-:Y:S01]  /*8fb0*/  STL [R1+0x200], R122 ;  /* 0x0002007a01007387 */ /* 0x0001e20000100800 */
[----:B------:R-:W-:-:S01]  /*8fc0*/  FADD R228, R146, R228 ;  /* 0x000000e492e47221 */ /* 0x000fc20000000000 */
[----:B------:R-:W-:Y:S01]  /*8fd0*/  FADD R230, R143, R230 ;  /* 0x000000e68fe67221 */ /* 0x000fe20000000000 */
[----:B------:R-:W-:-:S01]  /*8fe0*/  FADD R231, R141, R231 ;  /* 0x000000e78de77221 */ /* 0x000fc20000000000 */
[----:B------:R-:W-:Y:S01]  /*8ff0*/  FADD R223, R2, R223 ;  /* 0x000000df02df7221 */ /* 0x000fe20000000000 */
[----:B------:R-:W-:-:S01]  /*9000*/  FADD R222, R0, R222 ;  /* 0x000000de00de7221 */ /* 0x000fc20000000000 */
[----:B------:R-:W-:Y:S01]  /*9010*/  FADD R224, R151, R224 ;  /* 0x000000e097e07221 */ /* 0x000fe20000000000 */
[----:B------:R-:W-:-:S01]  /*9020*/  FADD R226, R149, R226 ;  /* 0x000000e295e27221 */ /* 0x000fc20000000000 */
[----:B------:R-:W-:Y:S01]  /*9030*/  FADD R227, R147, R227 ;  /* 0x000000e393e37221 */ /* 0x000fe20000000000 */
[----:B------:R-:W-:-:S01]  /*9040*/  FADD R229, R145, R229 ;  /* 0x000000e591e57221 */ /* 0x000fc20000000000 */
[----:B0-----:R-:W2:Y:S01]  /*9050*/  LDL.LU R122, [R1+0x204] ;  /* 0x00020400017a7983 */ /* 0x001ea20000300800 */
[----:B------:R-:W-:-:S01]  /*9060*/  FADD R232, R136, R232 ;  /* 0x000000e888e87221 */ /* 0x000fc20000000000 */
[----:B------:R-:W-:Y:S01]  /*9070*/  FADD R233, R134, R233 ;  /* 0x000000e986e97221 */ /* 0x000fe20000000000 */
[----:B------:R-:W-:-:S01]  /*9080*/  FADD R234, R132, R234 ;  /* 0x000000ea84ea7221 */ /* 0x000fc20000000000 */
[----:B------:R-:W3:Y:S01]  /*9090*/  LDL.LU R124, [R1+0x208] ;  /* 0x00020800017c7983 */ /* 0x000ee20000300800 */
[----:B------:R-:W-:-:S03]  /*90a0*/  FADD R235, R130, R235 ;  /* 0x000000eb82eb7221 */ /* 0x000fc60000000000 */
[----:B------:R-:W4:Y:S04]  /*90b0*/  LDL.LU R126, [R1+0x20c] ;  /* 0x00020c00017e7983 */ /* 0x000f280000300800 */
[----:B------:R-:W4:Y:S04]  /*90c0*/  LDL.LU R128, [R1+0x210] ;  /* 0x0002100001807983 */ /* 0x000f280000300800 */
[----:B------:R-:W4:Y:S04]  /*90d0*/  LDL.LU R150, [R1+0x214] ;  /* 0x0002140001967983 */ /* 0x000f280000300800 */
[----:B------:R-:W4:Y:S04]  /*90e0*/  LDL.LU R146, [R1+0x218] ;  /* 0x0002180001927983 */ /* 0x000f280000300800 */
[----:B------:R-:W4:Y:S04]  /*90f0*/  LDL.LU R143, [R1+0x21c] ;  /* 0x00021c00018f7983 */ /* 0x000f280000300800 */
[----:B------:R-:W4:Y:S04]  /*9100*/  LDL.LU R141, [R1+0x220] ;  /* 0x00022000018d7983 */ /* 0x000f280000300800 */
[----:B------:R-:W4:Y:S04]  /*9110*/  LDL.LU R2, [R1+0x224] ;  /* 0x0002240001027983 */ /* 0x000f280000300800 */
[----:B------:R-:W4:Y:S04]  /*9120*/  LDL.LU R0, [R1+0x228] ;  /* 0x0002280001007983 */ /* 0x000f280000300800 */
[----:B------:R-:W4:Y:S04]  /*9130*/  LDL R130, [R1+0x1e0] ;  /* 0x0001e00001827983 */ /* 0x000f280000100800 */
[----:B------:R-:W4:Y:S04]  /*9140*/  LDL R132, [R1+0x1e4] ;  /* 0x0001e40001847983 */ /* 0x000f280000100800 */
[----:B------:R-:W4:Y:S04]  /*9150*/  LDL R134, [R1+0x1e8] ;  /* 0x0001e80001867983 */ /* 0x000f280000100800 */
[----:B------:R-:W4:Y:S04]  /*9160*/  LDL R136, [R1+0x1ec] ;  /* 0x0001ec0001887983 */ /* 0x000f280000100800 */
[----:B------:R-:W4:Y:S04]  /*9170*/  LDL R151, [R1+0x1f0] ;  /* 0x0001f00001977983 */ /* 0x000f280000100800 */
[----:B------:R-:W4:Y:S04]  /*9180*/  LDL R149, [R1+0x1f4] ;  /* 0x0001f40001957983 */ /* 0x000f280000100800 */
[----:B------:R-:W4:Y:S04]  /*9190*/  LDL R147, [R1+0x1f8] ;  /* 0x0001f80001937983 */ /* 0x000f280000100800 */
[----:B------:R-:W4:Y:S01]  /*91a0*/  LDL R145, [R1+0x1fc] ;  /* 0x0001fc0001917983 */ /* 0x000f220000100800 */
[----:B------:R-:W-:-:S01]  /*91b0*/  FADD R137, R138, R137 ;  /* 0x000000898a897221 */ /* 0x000fc20000000000 */
[----:B------:R-:W-:Y:S01]  /*91c0*/  FADD R133, R135, R133 ;  /* 0x0000008587857221 */ /* 0x000fe20000000000 */
[----:B------:R-:W-:-:S01]  /*91d0*/  FADD R3, R131, R3 ;  /* 0x0000000383037221 */ /* 0x000fc20000000000 */
[----:B--2---:R-:W-:-:S02]  /*91e0*/  FADD R122, R121, R122 ;  /* 0x0000007a797a7221 */ /* 0x004fc40000000000 */
[----:B------:R-:W2:Y:S01]  /*91f0*/  LDL.LU R121, [R1+0x4f0] ;  /* 0x0004f00001797983 */ /* 0x000ea20000300800 */
[----:B---3--:R-:W-:-:S03]  /*9200*/  FADD R124, R123, R124 ;  /* 0x0000007c7b7c7221 */ /* 0x008fc60000000000 */
[----:B------:R0:W-:Y:S01]  /*9210*/  STL [R1+0x204], R122 ;  /* 0x0002047a01007387 */ /* 0x0001e20000100800 */
[----:B----4-:R-:W-:-:S01]  /*9220*/  FADD R126, R125, R126 ;  /* 0x0000007e7d7e7221 */ /* 0x010fc20000000000 */
[----:B------:R-:W-:Y:S02]  /*9230*/  FADD R128, R127, R128 ;  /* 0x000000807f807221 */ /* 0x000fe40000000000 */
[----:B0-----:R-:W3:Y:S04]  /*9240*/  LDL.LU R122, [R1+0x4ec] ;  /* 0x0004ec00017a7983 */ /* 0x001ee80000300800 */
[----:B------:R-:W4:Y:S04]  /*9250*/  LDL.LU R123, [R1+0x4e8] ;  /* 0x0004e800017b7983 */ /* 0x000f280000300800 */
[----:B------:R0:W-:Y:S01]  /*9260*/  STL [R1+0x208], R124 ;  /* 0x0002087c01007387 */ /* 0x0001e20000100800 */
[----:B------:R-:W-:-:S01]  /*9270*/  FADD R150, R129, R150 ;  /* 0x0000009681967221 */ /* 0x000fc20000000000 */
[----:B------:R-:W-:Y:S01]  /*9280*/  FADD R146, R148, R146 ;  /* 0x0000009294927221 */ /* 0x000fe20000000000 */
[----:B------:R-:W-:-:S01]  /*9290*/  FADD R143, R144, R143 ;  /* 0x0000008f908f7221 */ /* 0x000fc20000000000 */
[----:B------:R-:W-:Y:S01]  /*92a0*/  FADD R141, R142, R141 ;  /* 0x0000008d8e8d7221 */ /* 0x000fe20000000000 */
[----:B0-----:R-:W4:Y:S04]  /*92b0*/  LDL.LU R124, [R1+0x4e4] ;  /* 0x0004e400017c7983 */ /* 0x001f280000300800 */
[----:B------:R-:W4:Y:S04]  /*92c0*/  LDL.LU R125, [R1+0x4e0] ;  /* 0x0004e000017d7983 */ /* 0x000f280000300800 */
[----:B------:R0:W-:Y:S01]  /*92d0*/  STL [R1+0x20c], R126 ;  /* 0x00020c7e01007387 */ /* 0x0001e20000100800 */
[----:B------:R-:W-:-:S01]  /*92e0*/  FADD R2, R140, R2 ;  /* 0x000000028c027221 */ /* 0x000fc20000000000 */
[----:B------:R-:W-:-:S02]  /*92f0*/  FADD R0, R139, R0 ;  /* 0x000000008b007221 */ /* 0x000fc40000000000 */
[----:B0-----:R-:W4:Y:S04]  /*9300*/  LDL.LU R126, [R1+0x4dc] ;  /* 0x0004dc00017e7983 */ /* 0x001f280000300800 */
[----:B------:R-:W4:Y:S04]  /*9310*/  LDL.LU R127, [R1+0x4d8] ;  /* 0x0004d800017f7983 */ /* 0x000f280000300800 */
[----:B------:R0:W-:Y:S04]  /*9320*/  STL [R1+0x210], R128 ;  /* 0x0002108001007387 */ /* 0x0001e80000100800 */
[----:B0-----:R-:W4:Y:S04]  /*9330*/  LDL.LU R128, [R1+0x4d4] ;  /* 0x0004d40001807983 */ /* 0x001f280000300800 */
[----:B------:R-:W4:Y:S04]  /*9340*/  LDL.LU R129, [R1+0x4d0] ;  /* 0x0004d00001817983 */ /* 0x000f280000300800 */
[----:B------:R-:W-:Y:S04]  /*9350*/  STL [R1+0x214], R150 ;  /* 0x0002149601007387 */ /* 0x000fe80000100800 */
[----:B------:R-:W-:Y:S04]  /*9360*/  STL [R1+0x218], R146 ;  /* 0x0002189201007387 */ /* 0x000fe80000100800 */
[----:B------:R-:W-:Y:S04]  /*9370*/  STL [R1+0x21c], R143 ;  /* 0x00021c8f01007387 */ /* 0x000fe80000100800 */
[----:B------:R-:W-:Y:S04]  /*9380*/  STL [R1+0x220], R141 ;  /* 0x0002208d01007387 */ /* 0x000fe80000100800 */
[----:B------:R-:W-:Y:S04]  /*9390*/  STL [R1+0x224], R2 ;  /* 0x0002240201007387 */ /* 0x000fe80000100800 */
[----:B------:R-:W-:Y:S04]  /*93a0*/  STL [R1+0x228], R0 ;  /* 0x0002280001007387 */ /* 0x000fe80000100800 */
[----:B------:R-:W2:Y:S04]  /*93b0*/  LDL.LU R131, [R1+0x238] ;  /* 0x0002380001837983 */ /* 0x000ea80000300800 */
[----:B------:R-:W-:Y:S04]  /*93c0*/  STL [R1+0x22c], R137 ;  /* 0x00022c8901007387 */ /* 0x000fe80000100800 */
[----:B------:R0:W-:Y:S04]  /*93d0*/  STL [R1+0x230], R133 ;  /* 0x0002308501007387 */ /* 0x0001e80000100800 */
[----:B0-----:R-:W3:Y:S04]  /*93e0*/  LDL.LU R133, [R1+0x23c] ;  /* 0x00023c0001857983 */ /* 0x001ee80000300800 */
[----:B------:R-:W4:Y:S04]  /*93f0*/  LDL.LU R135, [R1+0x240] ;  /* 0x0002400001877983 */ /* 0x000f280000300800 */
[----:B------:R0:W-:Y:S04]  /*9400*/  STL [R1+0x234], R3 ;  /* 0x0002340301007387 */ /* 0x0001e80000100800 */
        /* <DEDUP_REMOVED lines=11> */
[----:B0-----:R-:W4:Y:S04]  /*94c0*/  LDL.LU R3, [R1+0x270] ;  /* 0x0002700001037983 */ /* 0x001f280000300800 */
[----:B------:R-:W4:Y:S04]  /*94d0*/  LDL.LU R2, [R1+0x274] ;  /* 0x0002740001027983 */ /* 0x000f280000300800 */
[----:B------:R-:W4:Y:S01]  /*94e0*/  LDL.LU R0, [R1+0x278] ;  /* 0x0002780001007983 */ /* 0x000f220000300800 */
[----:B--2---:R-:W-:-:S03]  /*94f0*/  FADD R131, R130, R131 ;  /* 0x0000008382837221 */ /* 0x004fc60000000000 */
[----:B------:R-:W2:Y:S04]  /*9500*/  LDL.LU R130, [R1+0x4cc] ;  /* 0x0004cc0001827983 */ /* 0x000ea80000300800 */
[----:B------:R0:W-:Y:S04]  /*9510*/  STL [R1+0x238], R131 ;  /* 0x0002388301007387 */ /* 0x0001e80000100800 */
[----:B0-----:R-:W2:Y:S01]  /*9520*/  LDL.LU R131, [R1+0x4c8] ;  /* 0x0004c80001837983 */ /* 0x001ea20000300800 */
[----:B---3--:R-:W-:-:S03]  /*9530*/  FADD R133, R132, R133 ;  /* 0x0000008584857221 */ /* 0x008fc60000000000 */
[----:B------:R-:W3:Y:S01]  /*9540*/  LDL.LU R132, [R1+0x4c4] ;  /* 0x0004c40001847983 */ /* 0x000ee20000300800 */
[----:B----4-:R-:W-:-:S03]  /*9550*/  FADD R135, R134, R135 ;  /* 0x0000008786877221 */ /* 0x010fc60000000000 */
[----:B------:R0:W-:Y:S01]  /*9560*/  STL [R1+0x23c], R133 ;  /* 0x00023c8501007387 */ /* 0x0001e20000100800 */
[----:B------:R-:W-:-:S03]  /*9570*/  FADD R137, R136, R137 ;  /* 0x0000008988897221 */ /* 0x000fc60000000000 */
[----:B0-----:R-:W4:Y:S01]  /*9580*/  LDL.LU R133, [R1+0x4c0] ;  /* 0x0004c00001857983 */ /* 0x001f220000300800 */
[----:B------:R-:W-:-:S03]  /*9590*/  FADD R150, R151, R150 ;  /* 0x0000009697967221 */ /* 0x000fc60000000000 */
[----:B------:R-:W4:Y:S01]  /*95a0*/  LDL.LU R134, [R1+0x4bc] ;  /* 0x0004bc0001867983 */ /* 0x000f220000300800 */
[----:B------:R-:W-:-:S03]  /*95b0*/  FADD R148, R149, R148 ;  /* 0x0000009495947221 */ /* 0x000fc60000000000 */
[----:B------:R0:W-:Y:S01]  /*95c0*/  STL [R1+0x240], R135 ;  /* 0x0002408701007387 */ /* 0x0001e20000100800 */
[----:B------:R-:W-:-:S01]  /*95d0*/  FADD R146, R147, R146 ;  /* 0x0000009293927221 */ /* 0x000fc20000000000 */
[----:B------:R-:W-:Y:S02]  /*95e0*/  FADD R144, R145, R144 ;  /* 0x0000009091907221 */ /* 0x000fe40000000000 */
[----:B0-----:R-:W4:Y:S01]  /*95f0*/  LDL.LU R135, [R1+0x4b8] ;  /* 0x0004b80001877983 */ /* 0x001f220000300800 */
[----:B------:R-:W-:-:S03]  /*9600*/  FADD R143, R24, R143 ;  /* 0x0000008f188f7221 */ /* 0x000fc60000000000 */
[----:B------:R-:W4:Y:S01]  /*9610*/  LDL.LU R136, [R1+0x4b4] ;  /* 0x0004b40001887983 */ /* 0x000f220000300800 */
[----:B------:R-:W-:-:S03]  /*9620*/  FADD R142, R25, R142 ;  /* 0x0000008e198e7221 */ /* 0x000fc60000000000 */
[----:B------:R0:W-:Y:S01]  /*9630*/  STL [R1+0x244], R137 ;  /* 0x0002448901007387 */ /* 0x0001e20000100800 */
[----:B------:R-:W-:-:S01]  /*9640*/  FADD R141, R26, R141 ;  /* 0x0000008d1a8d7221 */ /* 0x000fc20000000000 */
[----:B------:R-:W-:Y:S01]  /*9650*/  FADD R140, R27, R140 ;  /* 0x0000008c1b8c7221 */ /* 0x000fe20000000000 */
[----:B------:R-:W-:-:S01]  /*9660*/  FADD R139, R28, R139 ;  /* 0x0000008b1c8b7221 */ /* 0x000fc20000000000 */
[----:B0-----:R-:W4:Y:S04]  /*9670*/  LDL.LU R137, [R1+0x4b0] ;  /* 0x0004b00001897983 */ /* 0x001f280000300800 */
[----:B------:R0:W-:Y:S01]  /*9680*/  STL [R1+0x248], R150 ;  /* 0x0002489601007387 */ /* 0x0001e20000100800 */
[----:B------:R-:W-:-:S03]  /*9690*/  FADD R138, R29, R138 ;  /* 0x0000008a1d8a7221 */ /* 0x000fc60000000000 */
[----:B------:R1:W-:Y:S04]  /*96a0*/  STL [R1+0x24c], R148 ;  /* 0x00024c9401007387 */ /* 0x0003e80000100800 */
        /* <DEDUP_REMOVED lines=9> */
[----:B------:R1:W-:Y:S04]  /*9740*/  STL [R1+0x268], R139 ;  /* 0x0002688b01007387 */ /* 0x0003e80000100800 */
[----:B------:R1:W-:Y:S04]  /*9750*/  STL [R1+0x26c], R138 ;  /* 0x00026c8a01007387 */ /* 0x0003e80000100800 */
[----:B------:R-:W2:Y:S04]  /*9760*/  LDL.LU R151, [R1+0x27c] ;  /* 0x00027c0001977983 */ /* 0x000ea80000300800 */
[----:B------:R1:W-:Y:S04]  /*9770*/  STL [R1+0x270], R3 ;  /* 0x0002700301007387 */ /* 0x0003e80000100800 */
[----:B0-----:R-:W3:Y:S04]  /*9780*/  LDL.LU R150, [R1+0x280] ;  /* 0x0002800001967983 */ /* 0x001ee80000300800 */
[----:B------:R0:W-:Y:S04]  /*9790*/  STL [R1+0x274], R2 ;  /* 0x0002740201007387 */ /* 0x0001e80000100800 */
[----:B------:R-:W4:Y:S04]  /*97a0*/  LDL.LU R149, [R1+0x284] ;  /* 0x0002840001957983 */ /* 0x000f280000300800 */
[----:B------:R0:W-:Y:S04]  /*97b0*/  STL [R1+0x278], R0 ;  /* 0x0002780001007387 */ /* 0x0001e80000100800 */
[----:B-1----:R-:W4:Y:S04]  /*97c0*/  LDL.LU R148, [R1+0x288] ;  /* 0x0002880001947983 */ /* 0x002f280000300800 */
        /* <DEDUP_REMOVED lines=12> */
[----:B------:R-:W4:Y:S01]  /*9890*/  LDL.LU R0, [R1+0x2bc] ;  /* 0x0002bc0001007983 */ /* 0x000f220000300800 */
[----:B--2---:R-:W-:-:S01]  /*98a0*/  FADD R151, R33, R151 ;  /* 0x0000009721977221 */ /* 0x004fc20000000000 */
[----:B---3--:R-:W-:-:S04]  /*98b0*/  FADD R150, R34, R150 ;  /* 0x0000009622967221 */ /* 0x008fc80000000000 */
[----:B------:R0:W-:Y:S01]  /*98c0*/  STL [R1+0x27c], R151 ;  /* 0x00027c9701007387 */ /* 0x0001e20000100800 */
[----:B----4-:R-:W-:-:S03]  /*98d0*/  FADD R149, R35, R149 ;  /* 0x0000009523957221 */ /* 0x010fc60000000000 */
[----:B------:R1:W-:Y:S01]  /*98e0*/  STL [R1+0x280], R150 ;  /* 0x0002809601007387 */ /* 0x0003e20000100800 */
[----:B------:R-:W-:-:S03]  /*98f0*/  FADD R148, R36, R148 ;  /* 0x0000009424947221 */ /* 0x000fc60000000000 */
        /* <DEDUP_REMOVED lines=24> */
[----:B0-----:R-:W4:Y:S01]  /*9a80*/  LDL.LU R151, [R1+0x2c0] ;  /* 0x0002c00001977983 */ /* 0x001f220000300800 */
[----:B------:R-:W-:-:S03]  /*9a90*/  FADD R0, R49, R0 ;  /* 0x0000000031007221 */ /* 0x000fc60000000000 */
[----:B------:R0:W-:Y:S04]  /*9aa0*/  STL [R1+0x2b4], R3 ;  /* 0x0002b40301007387 */ /* 0x0001e80000100800 */
[----:B-1----:R-:W4:Y:S04]  /*9ab0*/  LDL.LU R150, [R1+0x2c4] ;  /* 0x0002c40001967983 */ /* 0x002f280000300800 */
[----:B------:R1:W-:Y:S04]  /*9ac0*/  STL [R1+0x2b8], R2 ;  /* 0x0002b80201007387 */ /* 0x0003e80000100800 */
[----:B--2---:R-:W2:Y:S04]  /*9ad0*/  LDL.LU R149, [R1+0x2c8] ;  /* 0x0002c80001957983 */ /* 0x004ea80000300800 */
[----:B------:R1:W-:Y:S04]  /*9ae0*/  STL [R1+0x2bc], R0 ;  /* 0x0002bc0001007387 */ /* 0x0003e80000100800 */
[----:B---3--:R-:W3:Y:S04]  /*9af0*/  LDL.LU R148, [R1+0x2cc] ;  /* 0x0002cc0001947983 */ /* 0x008ee80000300800 */
[----:B----4-:R-:W4:Y:S04]  /*9b00*/  LDL.LU R147, [R1+0x2d0] ;  /* 0x0002d00001937983 */ /* 0x010f280000300800 */
        /* <DEDUP_REMOVED lines=10> */
[----:B-1----:R-:W4:Y:S04]  /*9bb0*/  LDL.LU R2, [R1+0x2fc] ;  /* 0x0002fc0001027983 */ /* 0x002f280000300800 */
[----:B------:R-:W4:Y:S01]  /*9bc0*/  LDL.LU R0, [R1+0x300] ;  /* 0x0003000001007983 */ /* 0x000f220000300800 */
[----:B------:R-:W-:-:S01]  /*9bd0*/  FADD R151, R50, R151 ;  /* 0x0000009732977221 */ /* 0x000fc20000000000 */
[----:B------:R-:W-:-:S04]  /*9be0*/  FADD R150, R51, R150 ;  /* 0x0000009633967221 */ /* 0x000fc80000000000 */
[----:B------:R0:W-:Y:S01]  /*9bf0*/  STL [R1+0x2c0], R151 ;  /* 0x0002c09701007387 */ /* 0x0001e20000100800 */
[----:B--2---:R-:W-:-:S03]  /*9c00*/  FADD R149, R52, R149 ;  /* 0x0000009534957221 */ /* 0x004fc60000000000 */
[----:B------:R1:W-:Y:S01]  /*9c10*/  STL [R1+0x2c4], R150 ;  /* 0x0002c49601007387 */ /* 0x0003e20000100800 */
[----:B---3--:R-:W-:-:S03]  /*9c20*/  FADD R148, R53, R148 ;  /* 0x0000009435947221 */ /* 0x008fc60000000000 */
        /* <DEDUP_REMOVED lines=200> */
[----:B------:R-:W-:Y:S01]  /*a8b0*/  STL [R1+0x3d0], R151 ;  /* 0x0003d09701007387 */ /* 0x000fe20000100800 */
[----:B--2---:R-:W-:-:S03]  /*a8c0*/  FADD R149, R120, R149 ;  /* 0x0000009578957221 */ /* 0x004fc60000000000 */
[----:B------:R-:W-:Y:S01]  /*a8d0*/  STL [R1+0x3d4], R150 ;  /* 0x0003d49601007387 */ /* 0x000fe20000100800 */
[----:B---3--:R-:W-:-:S03]  /*a8e0*/  FADD R148, R121, R148 ;  /* 0x0000009479947221 */ /* 0x008fc60000000000 */
[----:B------:R-:W-:Y:S01]  /*a8f0*/  STL [R1+0x3d8], R149 ;  /* 0x0003d89501007387 */ /* 0x000fe20000100800 */
[----:B----4-:R-:W-:-:S03]  /*a900*/  FADD R147, R122, R147 ;  /* 0x000000937a937221 */ /* 0x010fc60000000000 */
[----:B------:R-:W-:Y:S01]  /*a910*/  STL [R1+0x3dc], R148 ;  /* 0x0003dc9401007387 */ /* 0x000fe20000100800 */
[----:B------:R-:W-:-:S03]  /*a920*/  FADD R146, R123, R146 ;  /* 0x000000927b927221 */ /* 0x000fc60000000000 */
        /* <DEDUP_REMOVED lines=18> */
[----:B------:R0:W-:Y:S04]  /*aa50*/  STL [R1+0x404], R138 ;  /* 0x0004048a01007387 */ /* 0x0001e80000100800 */
[----:B0-----:R-:W2:Y:S04]  /*aa60*/  LDL.LU R138, [R1+0x414] ;  /* 0x00041400018a7983 */ /* 0x001ea80000300800 */
[----:B------:R-:W-:Y:S04]  /*aa70*/  STL [R1+0x408], R3 ;  /* 0x0004080301007387 */ /* 0x000fe80000100800 */
[----:B------:R-:W3:Y:S01]  /*aa80*/  LDL.LU R139, [R1+0x418] ;  /* 0x00041800018b7983 */ /* 0x000ee20000300800 */
[----:B------:R-:W-:-:S01]  /*aa90*/  FADD R2, R133, R2 ;  /* 0x0000000285027221 */ /* 0x000fc20000000000 */
[----:B------:R-:W-:-:S04]  /*aaa0*/  FADD R0, R134, R0 ;  /* 0x0000000086007221 */ /* 0x000fc80000000000 */
[----:B------:R0:W-:Y:S04]  /*aab0*/  STL [R1+0x40c], R2 ;  /* 0x00040c0201007387 */ /* 0x0001e80000100800 */
        /* <DEDUP_REMOVED lines=16> */
[----:B--2---:R-:W-:-:S05]  /*abc0*/  FADD R138, R135, R138 ;  /* 0x0000008a878a7221 */ /* 0x004fca0000000000 */
[----:B------:R0:W-:Y:S01]  /*abd0*/  STL [R1+0x414], R138 ;  /* 0x0004148a01007387 */ /* 0x0001e20000100800 */
[----:B---3--:R-:W-:-:S03]  /*abe0*/  FADD R139, R136, R139 ;  /* 0x0000008b888b7221 */ /* 0x008fc60000000000 */
[----:B0-----:R-:W2:Y:S04]  /*abf0*/  LDL.LU R138, [R1+0x4ac] ;  /* 0x0004ac00018a7983 */ /* 0x001ea80000300800 */
[----:B------:R0:W-:Y:S04]  /*ac00*/  STL [R1+0x418], R139 ;  /* 0x0004188b01007387 */ /* 0x0001e80000100800 */
[----:B0-----:R-:W3:Y:S01]  /*ac10*/  LDL.LU R139, [R1+0x4a8] ;  /* 0x0004a800018b7983 */ /* 0x001ee20000300800 */
[----:B----4-:R-:W-:-:S05]  /*ac20*/  FADD R140, R137, R140 ;  /* 0x0000008c898c7221 */ /* 0x010fca0000000000 */
[----:B------:R0:W-:Y:S04]  /*ac30*/  STL [R1+0x41c], R140 ;  /* 0x00041c8c01007387 */ /* 0x0001e80000100800 */
[----:B0-----:R-:W4:Y:S01]  /*ac40*/  LDL.LU R140, [R1+0x4a4] ;  /* 0x0004a400018c7983 */ /* 0x001f220000300800 */
        /* <DEDUP_REMOVED lines=35> */
[----:B0-----:R0:W5:Y:S01]  /*ae80*/  LDL.LU R2, [R1+0x474] ;  /* 0x0004740001027983 */ /* 0x0011620000300800 */
[----:B------:R-:W-:Y:S01]  /*ae90*/  UMOV UR6, URZ ;  /* 0x0000003f00067c82 */ /* 0x000fe20008000000 */
[----:B--2---:R-:W-:-:S05]  /*aea0*/  FADD R0, R150, R0 ;  /* 0x0000000096007221 */ /* 0x004fca0000000000 */
[----:B------:R1:W-:Y:S01]  /*aeb0*/  STL [R1+0x450], R0 ;  /* 0x0004500001007387 */ /* 0x0003e20000100800 */
[----:B---3--:R-:W-:-:S03]  /*aec0*/  FADD R3, R3, R151 ;  /* 0x0000009703037221 */ /* 0x008fc60000000000 */
[----:B-1----:R0:W5:Y:S04]  /*aed0*/  LDL.LU R0, [R1+0x470] ;  /* 0x0004700001007983 */ /* 0x0021680000300800 */
[----:B------:R0:W-:Y:S02]  /*aee0*/  STL [R1+0x454], R3 ;  /* 0x0004540301007387 */ /* 0x0001e40000100800 */
.L_x_24:
[----:B------:R-:W-:Y:S05]  /*aef0*/  @!P1 BRA `(.L_x_25) ;  /* 0x0000000000049947 */ /* 0x000fea0003800000 */
[----:B------:R-:W-:Y:S01]  /*af00*/  BPT.TRAP 0x1 ;  /* 0x000000040000795c */ /* 0x000fe20000300000 */
.L_x_25:
[----:B------:R-:W-:Y:S02]  /*af10*/  UISETP.GT.U32.AND UP0, UPT, UR13, 0x1, UPT ;  /* 0x000000010d00788c */ /* 0x000fe4000bf04070 */
[----:B------:R-:W-:-:S04]  /*af20*/  ULEA UR8, UR25, UR11, 0x3 ;  /* 0x0000000b19087291 */ /* 0x000fc8000f8e183f */
[----:B------:R-:W-:Y:S01]  /*af30*/  UIADD3 UR8, UR8, 0x18, URZ ;  /* 0x0000001808087890 */ /* 0x000fe2000fffe03f */
[----:B------:R-:W-:-:S03]  /*af40*/  PLOP3.LUT P0, PT, PT, PT, UP0, 0x80, 0x0 ;  /* 0x000000000000781c */ /* 0x000fc60003f0f008 */
[----:B------:R-:W-:-:S09]  /*af50*/  UPRMT UR8, URZ, 0x654, UR8 ;  /* 0x000006543f087896 */ /* 0x000fd20008000008 */
[----:B------:R-:W-:Y:S01]  /*af60*/  SYNCS.ARRIVE.TRANS64.RED.A1T0 RZ, [UR8], RZ ;  /* 0x000000ffffff79a7 */ /* 0x000fe20008100408 */
[----:B------:R-:W-:Y:S05]  /*af70*/  @P0 BRA `(.L_x_26) ;  /* 0x0000000000040947 */ /* 0x000fea0003800000 */
[----:B------:R-:W-:Y:S01]  /*af80*/  BPT.TRAP 0x1 ;  /* 0x000000040000795c */ /* 0x000fe20000300000 */
.L_x_26:
[----:B------:R-:W-:Y:S01]  /*af90*/  UIADD3 UR14, UR14, 0x1, URZ ;  /* 0x000000010e0e7890 */ /* 0x000fe2000fffe03f */
[C---:B-----5:R-:W-:Y:S01]  /*afa0*/  ISETP.GT.AND P0, PT, R2.reuse, 0x1, PT ;  /* 0x000000010200780c */ /* 0x060fe20003f04270 */
[----:B------:R-:W-:Y:S01]  /*afb0*/  UIADD3 UR25, UR25, 0x1, URZ ;  /* 0x0000000119197890 */ /* 0x000fe2000fffe03f */
[----:B------:R-:W-:Y:S01]  /*afc0*/  VIADD R2, R2, 0xffffffff ;  /* 0xffffffff02027836 */ /* 0x000fe20000000000 */
[----:B------:R-:W-:Y:S02]  /*afd0*/  UISETP.NE.AND UP0, UPT, UR14, 0x3, UPT ;  /* 0x000000030e00788c */ /* 0x000fe4000bf05270 */
[----:B------:R-:W-:Y:S02]  /*afe0*/  UISETP.NE.AND UP1, UPT, UR25, 0x3, UPT ;  /* 0x000000031900788c */ /* 0x000fe4000bf25270 */
[----:B------:R-:W-:Y:S02]  /*aff0*/  USEL UR8, URZ, 0x1, UP0 ;  /* 0x000000013f087887 */ /* 0x000fe40008000000 */
[----:B------:R-:W-:-:S02]  /*b000*/  USEL UR14, UR14, URZ, UP0 ;  /* 0x0000003f0e0e7287 */ /* 0x000fc40008000000 */
[----:B------:R-:W-:Y:S02]  /*b010*/  USEL UR25, UR25, URZ, UP1 ;  /* 0x0000003f19197287 */ /* 0x000fe40008800000 */
[----:B------:R-:W-:Y:S01]  /*b020*/  LOP3.LUT R0, R0, UR8, RZ, 0x3c, !PT ;  /* 0x0000000800007c12 */ /* 0x000fe2000f8e3cff */
[----:B------:R-:W-:Y:S01]  /*b030*/  UMOV UR8, 0x1 ;  /* 0x0000000100087882 */ /* 0x000fe20000000000 */
[----:B------:R-:W-:Y:S08]  /*b040*/  @P0 BRA `(.L_x_27) ;  /* 0xffffffb000780947 */ /* 0x000ff0000383ffff */
.L_x_19:
[----:B------:R-:W-:-:S04]  /*b050*/  UISETP.NE.AND UP0, UPT, UR6, URZ, UPT ;  /* 0x0000003f0600728c */ /* 0x000fc8000bf05270 */
[----:B------:R-:W-:-:S06]  /*b060*/  USEL UR6, URZ, 0x1, !UP0 ;  /* 0x000000013f067887 */ /* 0x000fcc000c000000 */
[----:B------:R-:W-:-:S13]  /*b070*/  ISETP.NE.AND P0, PT, RZ, UR6, PT ;  /* 0x00000006ff007c0c */ /* 0x000fda000bf05270 */
[----:B------:R-:W-:Y:S05]  /*b080*/  @!P0 BRA `(.L_x_28) ;  /* 0x0000003800188947 */ /* 0x000fea0003800000 */
[----:B------:R4:W-:Y:S04]  /*b090*/  STL [R1+0x620], R43 ;  /* 0x0006202b01007387 */ /* 0x0009e80000100800 */
[----:B----4-:R-:W4:Y:S04]  /*b0a0*/  LDL.LU R43, [R1] ;  /* 0x00000000012b7983 */ /* 0x010f280000300800 */
[----:B------:R5:W-:Y:S04]  /*b0b0*/  STL [R1+0x61c], R44 ;  /* 0x00061c2c01007387 */ /* 0x000be80000100800 */
[----:B-----5:R-:W5:Y:S04]  /*b0c0*/  LDL.LU R44, [R1+0x4] ;  /* 0x00000400012c7983 */ /* 0x020f680000300800 */
[----:B------:R0:W-:Y:S04]  /*b0d0*/  STL [R1+0x618], R45 ;  /* 0x0006182d01007387 */ /* 0x0001e80000100800 */
[----:B0-----:R-:W2:Y:S04]  /*b0e0*/  LDL.LU R45, [R1+0x8] ;  /* 0x00000800012d7983 */ /* 0x001ea80000300800 */
[----:B------:R0:W-:Y:S04]  /*b0f0*/  STL [R1+0x614], R46 ;  /* 0x0006142e01007387 */ /* 0x0001e80000100800 */
[----:B0-----:R-:W3:Y:S04]  /*b100*/  LDL.LU R46, [R1+0xc] ;  /* 0x00000c00012e7983 */ /* 0x001ee80000300800 */
        /* <DEDUP_REMOVED lines=140> */
[----:B------:R-:W3:Y:S04]  /*b9d0*/  LDL.LU R0, [R1+0x204] ;  /* 0x0002040001007983 */ /* 0x000ee80000300800 */
[----:B------:R-:W3:Y:S04]  /*b9e0*/  LDL.LU R2, [R1+0x1b0] ;  /* 0x0001b00001027983 */ /* 0x000ee80000300800 */
[----:B------:R-:W3:Y:S04]  /*b9f0*/  LDL.LU R3, [R1+0x208] ;  /* 0x0002080001037983 */ /* 0x000ee80000300800 */
        /* <DEDUP_REMOVED lines=65> */
[----:B0-----:R-:W3:Y:S01]  /*be10*/  LDL.LU R149, [R1+0x130] ;  /* 0x0001300001957983 */ /* 0x001ee20000300800 */
[----:B----4-:R-:W-:-:S03]  /*be20*/  FADD R4, R43, R4 ;  /* 0x000000042b047221 */ /* 0x010fc60000000000 */
[----:B------:R0:W-:Y:S01]  /*be30*/  STL [R1+0x474], R150 ;  /* 0x0004749601007387 */ /* 0x0001e20000100800 */
[----:B-----5:R-:W-:Y:S01]  /*be40*/  FADD R5, R44, R5 ;  /* 0x000000052c057221 */ /* 0x020fe20000000000 */
[----:B--2---:R-:W-:Y:S01]  /*be50*/  FADD R6, R45, R6 ;  /* 0x000000062d067221 */ /* 0x004fe20000000000 */
[----:B---3--:R-:W-:Y:S01]  /*be60*/  FADD R7, R46, R7 ;  /* 0x000000072e077221 */ /* 0x008fe20000000000 */
[----:B------:R-:W-:Y:S01]  /*be70*/  FADD R8, R47, R8 ;  /* 0x000000082f087221 */ /* 0x000fe20000000000 */
[----:B0-----:R-:W2:Y:S04]  /*be80*/  LDL.LU R150, [R1+0x12c] ;  /* 0x00012c0001967983 */ /* 0x001ea80000300800 */
[----:B------:R0:W-:Y:S01]  /*be90*/  STL [R1+0x470], R151 ;  /* 0x0004709701007387 */ /* 0x0001e20000100800 */
[----:B------:R-:W-:Y:S01]  /*bea0*/  FADD R9, R48, R9 ;  /* 0x0000000930097221 */ /* 0x000fe20000000000 */
[----:B------:R-:W-:Y:S01]  /*beb0*/  FADD R10, R49, R10 ;  /* 0x0000000a310a7221 */ /* 0x000fe20000000000 */
[----:B------:R-:W-:Y:S01]  /*bec0*/  FADD R11, R50, R11 ;  /* 0x0000000b320b7221 */ /* 0x000fe20000000000 */
[----:B0-----:R-:W3:Y:S04]  /*bed0*/  LDL.LU R151, [R1+0x128] ;  /* 0x0001280001977983 */ /* 0x001ee80000300800 */
[----:B------:R-:W4:Y:S04]  /*bee0*/  LDL.LU R43, [R1+0x620] ;  /* 0x00062000012b7983 */ /* 0x000f280000300800 */
[----:B------:R-:W5:Y:S04]  /*bef0*/  LDL.LU R44, [R1+0x61c] ;  /* 0x00061c00012c7983 */ /* 0x000f680000300800 */
[----:B------:R-:W4:Y:S04]  /*bf00*/  LDL.LU R45, [R1+0x618] ;  /* 0x00061800012d7983 */ /* 0x000f280000300800 */
[----:B------:R-:W5:Y:S01]  /*bf10*/  LDL.LU R46, [R1+0x614] ;  /* 0x00061400012e7983 */ /* 0x000f620000300800 */
[----:B------:R-:W-:-:S03]  /*bf20*/  FADD R12, R51, R12 ;  /* 0x0000000c330c7221 */ /* 0x000fc60000000000 */
[----:B------:R-:W4:Y:S01]  /*bf30*/  LDL.LU R47, [R1+0x610] ;  /* 0x00061000012f7983 */ /* 0x000f220000300800 */
[----:B------:R-:W-:-:S03]  /*bf40*/  FADD R13, R52, R13 ;  /* 0x0000000d340d7221 */ /* 0x000fc60000000000 */
        /* <DEDUP_REMOVED lines=134> */
[----:B------:R-:W4:Y:S04]  /*c7b0*/  LDL.LU R115, [R1+0x500] ;  /* 0x0005000001737983 */ /* 0x000f280000300800 */
[----:B------:R-:W4:Y:S01]  /*c7c0*/  LDL.LU R116, [R1+0x4fc] ;  /* 0x0004fc0001747983 */ /* 0x000f220000300800 */
[----:B------:R-:W-:Y:S01]  /*c7d0*/  FADD R3, R2, R3 ;  /* 0x0000000302037221 */ /* 0x000fe20000000000 */
[----:B------:R-:W-:Y:S01]  /*c7e0*/  FADD R237, R120, R237 ;  /* 0x000000ed78ed7221 */ /* 0x000fe20000000000 */
[----:B------:R-:W-:Y:S01]  /*c7f0*/  FADD R236, R121, R236 ;  /* 0x000000ec79ec7221 */ /* 0x000fe20000000000 */
[----:B------:R-:W5:Y:S01]  /*c800*/  LDL.LU R117, [R1+0x1b4] ;  /* 0x0001b40001757983 */ /* 0x000f620000300800 */
[----:B------:R-:W-:Y:S01]  /*c810*/  FADD R235, R122, R235 ;  /* 0x000000eb7aeb7221 */ /* 0x000fe20000000000 */
[----:B------:R-:W-:Y:S01]  /*c820*/  FADD R234, R123, R234 ;  /* 0x000000ea7bea7221 */ /* 0x000fe20000000000 */
[----:B------:R-:W-:Y:S01]  /*c830*/  FADD R233, R124, R233 ;  /* 0x000000e97ce97221 */ /* 0x000fe20000000000 */
[----:B------:R0:W-:Y:S01]  /*c840*/  STL [R1+0x200], R118 ;  /* 0x0002007601007387 */ /* 0x0001e20000100800 */
        /* <DEDUP_REMOVED lines=11> */
[----:B0-----:R-:W4:Y:S01]  /*c900*/  LDL.LU R118, [R1+0x1b8] ;  /* 0x0001b80001767983 */ /* 0x001f220000300800 */
[----:B------:R-:W-:Y:S01]  /*c910*/  FADD R217, R140, R217 ;  /* 0x000000d98cd97221 */ /* 0x000fe20000000000 */
[----:B------:R-:W-:Y:S01]  /*c920*/  FADD R223, R134, R223 ;  /* 0x000000df86df7221 */ /* 0x000fe20000000000 */
[----:B------:R-:W-:Y:S01]  /*c930*/  FADD R216, R141, R216 ;  /* 0x000000d88dd87221 */ /* 0x000fe20000000000 */
[----:B------:R0:W-:Y:S01]  /*c940*/  STL [R1+0x208], R3 ;  /* 0x0002080301007387 */ /* 0x0001e20000100800 */
[----:B------:R-:W-:Y:S01]  /*c950*/  FADD R222, R135, R222 ;  /* 0x000000de87de7221 */ /* 0x000fe20000000000 */
[----:B------:R-:W-:Y:S01]  /*c960*/  FADD R215, R142, R215 ;  /* 0x000000d78ed77221 */ /* 0x000fe20000000000 */
[----:B------:R-:W-:Y:S01]  /*c970*/  FADD R221, R136, R221 ;  /* 0x000000dd88dd7221 */ /* 0x000fe20000000000 */
[----:B-1----:R-:W4:Y:S01]  /*c980*/  LDL.LU R0, [R1+0x210] ;  /* 0x0002100001007983 */ /* 0x002f220000300800 */
[----:B------:R-:W-:Y:S01]  /*c990*/  FADD R214, R143, R214 ;  /* 0x000000d68fd67221 */ /* 0x000fe20000000000 */
[----:B------:R-:W-:Y:S01]  /*c9a0*/  FADD R220, R137, R220 ;  /* 0x000000dc89dc7221 */ /* 0x000fe20000000000 */
[----:B------:R-:W-:Y:S01]  /*c9b0*/  FADD R213, R144, R213 ;  /* 0x000000d590d57221 */ /* 0x000fe20000000000 */
[----:B------:R-:W4:Y:S01]  /*c9c0*/  LDL.LU R119, [R1+0x1bc] ;  /* 0x0001bc0001777983 */ /* 0x000f220000300800 */
[----:B------:R-:W-:Y:S01]  /*c9d0*/  FADD R219, R138, R219 ;  /* 0x000000db8adb7221 */ /* 0x000fe20000000000 */
[----:B------:R-:W-:Y:S01]  /*c9e0*/  FADD R212, R145, R212 ;  /* 0x000000d491d47221 */ /* 0x000fe20000000000 */
[----:B------:R-:W-:Y:S01]  /*c9f0*/  FADD R218, R139, R218 ;  /* 0x000000da8bda7221 */ /* 0x000fe20000000000 */
[----:B------:R-:W4:Y:S01]  /*ca00*/  LDL.LU R2, [R1+0x214] ;  /* 0x0002140001027983 */ /* 0x000f220000300800 */
[----:B------:R-:W-:Y:S01]  /*ca10*/  FADD R211, R146, R211 ;  /* 0x000000d392d37221 */ /* 0x000fe20000000000 */
[----:B---3--:R-:W-:Y:S01]  /*ca20*/  FADD R206, R151, R206 ;  /* 0x000000ce97ce7221 */ /* 0x008fe20000000000 */
[----:B------:R-:W-:Y:S01]  /*ca30*/  FADD R210, R147, R210 ;  /* 0x000000d293d27221 */ /* 0x000fe20000000000 */
[----:B------:R-:W3:Y:S01]  /*ca40*/  LDL.LU R120, [R1+0x1c0] ;  /* 0x0001c00001787983 */ /* 0x000ee20000300800 */
[----:B--2---:R-:W-:Y:S01]  /*ca50*/  FADD R207, R150, R207 ;  /* 0x000000cf96cf7221 */ /* 0x004fe20000000000 */
[----:B------:R-:W-:-:S02]  /*ca60*/  FADD R209, R148, R209 ;  /* 0x000000d194d17221 */ /* 0x000fc40000000000 */
[----:B0-----:R-:W3:Y:S04]  /*ca70*/  LDL.LU R3, [R1+0x218] ;  /* 0x0002180001037983 */ /* 0x001ee80000300800 */
[----:B------:R-:W2:Y:S04]  /*ca80*/  LDL.LU R121, [R1+0x1c4] ;  /* 0x0001c40001797983 */ /* 0x000ea80000300800 */
        /* <DEDUP_REMOVED lines=28> */
[----:B------:R-:W2:Y:S01]  /*cc50*/  LDL.LU R148, [R1+0x254] ;  /* 0x0002540001947983 */ /* 0x000ea20000300800 */
[----:B-----5:R-:W-:-:S03]  /*cc60*/  FADD R149, R117, R149 ;  /* 0x0000009575957221 */ /* 0x020fc60000000000 */
[----:B------:R-:W5:Y:S04]  /*cc70*/  LDL.LU R117, [R1+0x4f8] ;  /* 0x0004f80001757983 */ /* 0x000f680000300800 */
[----:B------:R0:W-:Y:S04]  /*cc80*/  STL [R1+0x20c], R149 ;  /* 0x00020c9501007387 */ /* 0x0001e80000100800 */
[----:B0-----:R-:W5:Y:S01]  /*cc90*/  LDL.LU R149, [R1+0x258] ;  /* 0x0002580001957983 */ /* 0x001f620000300800 */
[----:B----4-:R-:W-:-:S03]  /*cca0*/  FADD R0, R118, R0 ;  /* 0x0000000076007221 */ /* 0x010fc60000000000 */
[----:B------:R-:W4:Y:S01]  /*ccb0*/  LDL.LU R118, [R1+0x4f4] ;  /* 0x0004f40001767983 */ /* 0x000f220000300800 */
[----:B------:R-:W-:-:S03]  /*ccc0*/  FADD R2, R119, R2 ;  /* 0x0000000277027221 */ /* 0x000fc60000000000 */
[----:B------:R0:W-:Y:S01]  /*ccd0*/  STL [R1+0x210], R0 ;  /* 0x0002100001007387 */ /* 0x0001e20000100800 */
[----:B---3--:R-:W-:-:S03]  /*cce0*/  FADD R3, R120, R3 ;  /* 0x0000000378037221 */ /* 0x008fc60000000000 */
[----:B0-----:R-:W3:Y:S04]  /*ccf0*/  LDL.LU R0, [R1+0x25c] ;  /* 0x00025c0001007983 */ /* 0x001ee80000300800 */
[----:B------:R-:W4:Y:S01]  /*cd00*/  LDL.LU R119, [R1+0x4f0] ;  /* 0x0004f00001777983 */ /* 0x000f220000300800 */
[----:B--2---:R-:W-:-:S03]  /*cd10*/  FADD R122, R121, R122 ;  /* 0x0000007a797a7221 */ /* 0x004fc60000000000 */
[----:B------:R0:W-:Y:S01]  /*cd20*/  STL [R1+0x214], R2 ;  /* 0x0002140201007387 */ /* 0x0001e20000100800 */
[----:B------:R-:W-:-:S03]  /*cd30*/  FADD R124, R123, R124 ;  /* 0x0000007c7b7c7221 */ /* 0x000fc60000000000 */
[----:B0-----:R-:W2:Y:S04]  /*cd40*/  LDL.LU R2, [R1+0x260] ;  /* 0x0002600001027983 */ /* 0x001ea80000300800 */
[----:B------:R-:W4:Y:S04]  /*cd50*/  LDL.LU R120, [R1+0x4ec] ;  /* 0x0004ec0001787983 */ /* 0x000f280000300800 */
[----:B------:R0:W-:Y:S01]  /*cd60*/  STL [R1+0x218], R3 ;  /* 0x0002180301007387 */ /* 0x0001e20000100800 */
[----:B------:R-:W-:Y:S01]  /*cd70*/  FADD R126, R125, R126 ;  /* 0x0000007e7d7e7221 */ /* 0x000fe20000000000 */
[----:B------:R-:W-:-:S02]  /*cd80*/  FADD R128, R127, R128 ;  /* 0x000000807f807221 */ /* 0x000fc40000000000 */
[----:B0-----:R-:W4:Y:S04]  /*cd90*/  LDL.LU R3, [R1+0x264] ;  /* 0x0002640001037983 */ /* 0x001f280000300800 */
[----:B------:R-:W4:Y:S04]  /*cda0*/  LDL.LU R121, [R1+0x4e8] ;  /* 0x0004e80001797983 */ /* 0x000f280000300800 */
[----:B------:R0:W-:Y:S01]  /*cdb0*/  STL [R1+0x21c], R122 ;  /* 0x00021c7a01007387 */ /* 0x0001e20000100800 */
[----:B------:R-:W-:-:S03]  /*cdc0*/  FADD R130, R129, R130 ;  /* 0x0000008281827221 */ /* 0x000fc60000000000 */
        /* <DEDUP_REMOVED lines=42> */
[----:B------:R0:W-:Y:S04]  /*d070*/  STL [R1+0x248], R145 ;  /* 0x0002489101007387 */ /* 0x0001e80000100800 */
[----:B0-----:R-:W4:Y:S04]  /*d080*/  LDL.LU R145, [R1+0x27c] ;  /* 0x00027c0001917983 */ /* 0x001f280000300800 */
[----:B------:R-:W4:Y:S04]  /*d090*/  LDL.LU R139, [R1+0x4a0] ;  /* 0x0004a000018b7983 */ /* 0x000f280000300800 */
[----:B------:R0:W-:Y:S04]  /*d0a0*/  STL [R1+0x24c], R146 ;  /* 0x00024c9201007387 */ /* 0x0001e80000100800 */
[----:B0-----:R-:W4:Y:S04]  /*d0b0*/  LDL.LU R146, [R1+0x280] ;  /* 0x0002800001927983 */ /* 0x001f280000300800 */
[----:B------:R0:W-:Y:S01]  /*d0c0*/  STL [R1+0x250], R147 ;  /* 0x0002509301007387 */ /* 0x0001e20000100800 */
[----:B-----5:R-:W-:-:S03]  /*d0d0*/  FADD R149, R24, R149 ;  /* 0x0000009518957221 */ /* 0x020fc60000000000 */
[----:B0-----:R-:W5:Y:S04]  /*d0e0*/  LDL.LU R147, [R1+0x284] ;  /* 0x0002840001937983 */ /* 0x001f680000300800 */
[----:B------:R0:W-:Y:S04]  /*d0f0*/  STL [R1+0x254], R148 ;  /* 0x0002549401007387 */ /* 0x0001e80000100800 */
[----:B0-----:R-:W5:Y:S04]  /*d100*/  LDL.LU R148, [R1+0x288] ;  /* 0x0002880001947983 */ /* 0x001f680000300800 */
[----:B------:R0:W-:Y:S04]  /*d110*/  STL [R1+0x258], R149 ;  /* 0x0002589501007387 */ /* 0x0001e80000100800 */
[----:B0-----:R-:W5:Y:S04]  /*d120*/  LDL.LU R149, [R1+0x28c] ;  /* 0x00028c0001957983 */ /* 0x001f680000300800 */
[----:B------:R-:W5:Y:S04]  /*d130*/  LDL.LU R150, [R1+0x290] ;  /* 0x0002900001967983 */ /* 0x000f680000300800 */
[----:B------:R-:W5:Y:S01]  /*d140*/  LDL.LU R151, [R1+0x294] ;  /* 0x0002940001977983 */ /* 0x000f620000300800 */
[----:B---3--:R-:W-:Y:S01]  /*d150*/  FADD R0, R25, R0 ;  /* 0x0000000019007221 */ /* 0x008fe20000000000 */
[----:B--2---:R-:W-:-:S04]  /*d160*/  FADD R2, R26, R2 ;  /* 0x000000021a027221 */ /* 0x004fc80000000000 */
[----:B------:R0:W-:Y:S01]  /*d170*/  STL [R1+0x25c], R0 ;  /* 0x00025c0001007387 */ /* 0x0001e20000100800 */
[----:B----4-:R-:W-:-:S03]  /*d180*/  FADD R3, R27, R3 ;  /* 0x000000031b037221 */ /* 0x010fc60000000000 */
[----:B------:R-:W2:Y:S04]  /*d190*/  LDL.LU R27, [R1+0x2c8] ;  /* 0x0002c800011b7983 */ /* 0x000ea80000300800 */
[----:B------:R1:W-:Y:S04]  /*d1a0*/  STL [R1+0x260], R2 ;  /* 0x0002600201007387 */ /* 0x0003e80000100800 */
[----:B------:R-:W3:Y:S04]  /*d1b0*/  LDL.LU R26, [R1+0x2cc] ;  /* 0x0002cc00011a7983 */ /* 0x000ee80000300800 */
[----:B------:R-:W4:Y:S04]  /*d1c0*/  LDL.LU R25, [R1+0x2d0] ;  /* 0x0002d00001197983 */ /* 0x000f280000300800 */
[----:B------:R1:W-:Y:S04]  /*d1d0*/  STL [R1+0x264], R3 ;  /* 0x0002640301007387 */ /* 0x0003e80000100800 */
[----:B------:R-:W4:Y:S04]  /*d1e0*/  LDL.LU R24, [R1+0x2d4] ;  /* 0x0002d40001187983 */ /* 0x000f280000300800 */
[----:B0-----:R-:W4:Y:S04]  /*d1f0*/  LDL.LU R0, [R1+0x2d8] ;  /* 0x0002d80001007983 */ /* 0x001f280000300800 */
[----:B-1----:R-:W4:Y:S04]  /*d200*/  LDL.LU R2, [R1+0x2dc] ;  /* 0x0002dc0001027983 */ /* 0x002f280000300800 */
[----:B------:R-:W4:Y:S01]  /*d210*/  LDL.LU R3, [R1+0x2e0] ;  /* 0x0002e00001037983 */ /* 0x000f220000300800 */
[----:B------:R-:W-:-:S05]  /*d220*/  FADD R140, R28, R140 ;  /* 0x0000008c1c8c7221 */ /* 0x000fca0000000000 */
[----:B------:R0:W-:Y:S04]  /*d230*/  STL [R1+0x268], R140 ;  /* 0x0002688c01007387 */ /* 0x0001e80000100800 */
[----:B0-----:R-:W4:Y:S01]  /*d240*/  LDL.LU R140, [R1+0x49c] ;  /* 0x00049c00018c7983 */ /* 0x001f220000300800 */
[----:B------:R-:W-:-:S03]  /*d250*/  FADD R141, R29, R141 ;  /* 0x0000008d1d8d7221 */ /* 0x000fc60000000000 */
[----:B------:R-:W4:Y:S04]  /*d260*/  LDL.LU R28, [R1+0x2c4] ;  /* 0x0002c400011c7983 */ /* 0x000f280000300800 */
        /* <DEDUP_REMOVED lines=20> */
[----:B------:R0:W-:Y:S01]  /*d3b0*/  STL [R1+0x280], R146 ;  /* 0x0002809201007387 */ /* 0x0001e20000100800 */
[----:B-----5:R-:W-:-:S03]  /*d3c0*/  FADD R147, R35, R147 ;  /* 0x0000009323937221 */ /* 0x020fc60000000000 */
[----:B0-----:R-:W5:Y:S04]  /*d3d0*/  LDL.LU R146, [R1+0x484] ;  /* 0x0004840001927983 */ /* 0x001f680000300800 */
[----:B------:R-:W5:Y:S04]  /*d3e0*/  LDL.LU R34, [R1+0x2ac] ;  /* 0x0002ac0001227983 */ /* 0x000f680000300800 */
[----:B------:R0:W-:Y:S01]  /*d3f0*/  STL [R1+0x284], R147 ;  /* 0x0002849301007387 */ /* 0x0001e20000100800 */
[----:B------:R-:W-:-:S03]  /*d400*/  FADD R148, R36, R148 ;  /* 0x0000009424947221 */ /* 0x000fc60000000000 */
[----:B0-----:R-:W5:Y:S04]  /*d410*/  LDL.LU R147, [R1+0x480] ;  /* 0x0004800001937983 */ /* 0x001f680000300800 */
[----:B------:R-:W5:Y:S01]  /*d420*/  LDL.LU R35, [R1+0x2a8] ;  /* 0x0002a80001237983 */ /* 0x000f620000300800 */
[----:B------:R-:W-:-:S03]  /*d430*/  FADD R149, R37, R149 ;  /* 0x0000009525957221 */ /* 0x000fc60000000000 */
[----:B------:R0:W-:Y:S01]  /*d440*/  STL [R1+0x288], R148 ;  /* 0x0002889401007387 */ /* 0x0001e20000100800 */
[----:B------:R-:W-:Y:S01]  /*d450*/  FADD R150, R38, R150 ;  /* 0x0000009626967221 */ /* 0x000fe20000000000 */
[----:B------:R-:W-:Y:S02]  /*d460*/  FADD R151, R39, R151 ;  /* 0x0000009727977221 */ /* 0x000fe40000000000 */
[----:B0-----:R-:W5:Y:S04]  /*d470*/  LDL.LU R148, [R1+0x47c] ;  /* 0x00047c0001947983 */ /* 0x001f680000300800 */
[----:B------:R-:W5:Y:S04]  /*d480*/  LDL.LU R36, [R1+0x2a4] ;  /* 0x0002a40001247983 */ /* 0x000f680000300800 */
[----:B------:R0:W-:Y:S04]  /*d490*/  STL [R1+0x28c], R149 ;  /* 0x00028c9501007387 */ /* 0x0001e80000100800 */
[----:B0-----:R-:W5:Y:S04]  /*d4a0*/  LDL.LU R149, [R1+0x478] ;  /* 0x0004780001957983 */ /* 0x001f680000300800 */
[----:B------:R-:W5:Y:S04]  /*d4b0*/  LDL.LU R37, [R1+0x2a0] ;  /* 0x0002a00001257983 */ /* 0x000f680000300800 */
[----:B------:R0:W-:Y:S04]  /*d4c0*/  STL [R1+0x290], R150 ;  /* 0x0002909601007387 */ /* 0x0001e80000100800 */
[----:B0-----:R-:W5:Y:S04]  /*d4d0*/  LDL.LU R150, [R1+0x474] ;  /* 0x0004740001967983 */ /* 0x001f680000300800 */
[----:B------:R-:W5:Y:S04]  /*d4e0*/  LDL.LU R38, [R1+0x29c] ;  /* 0x00029c0001267983 */ /* 0x000f680000300800 */
[----:B------:R0:W-:Y:S04]  /*d4f0*/  STL [R1+0x294], R151 ;  /* 0x0002949701007387 */ /* 0x0001e80000100800 */
[----:B0-----:R-:W5:Y:S04]  /*d500*/  LDL.LU R151, [R1+0x470] ;  /* 0x0004700001977983 */ /* 0x001f680000300800 */
[----:B------:R-:W5:Y:S01]  /*d510*/  LDL.LU R39, [R1+0x298] ;  /* 0x0002980001277983 */ /* 0x000f620000300800 */
[----:B--2---:R-:W-:Y:S01]  /*d520*/  FADD R27, R52, R27 ;  /* 0x0000001b341b7221 */ /* 0x004fe20000000000 */
[----:B---3--:R-:W-:Y:S01]  /*d530*/  FADD R26, R53, R26 ;  /* 0x0000001a351a7221 */ /* 0x008fe20000000000 */
[----:B----4-:R-:W-:Y:S01]  /*d540*/  FADD R25, R54, R25 ;  /* 0x0000001936197221 */ /* 0x010fe20000000000 */
[----:B------:R-:W-:Y:S01]  /*d550*/  FADD R24, R55, R24 ;  /* 0x0000001837187221 */ /* 0x000fe20000000000 */
        /* <DEDUP_REMOVED lines=9> */
[----:B-----5:R-:W-:Y:S01]  /*d5f0*/  FADD R34, R45, R34 ;  /* 0x000000222d227221 */ /* 0x020fe20000000000 */
[----:B------:R-:W-:Y:S01]  /*d600*/  FADD R35, R44, R35 ;  /* 0x000000232c237221 */ /* 0x000fe20000000000 */
[----:B------:R-:W-:Y:S01]  /*d610*/  FADD R36, R43, R36 ;  /* 0x000000242b247221 */ /* 0x000fe20000000000 */
[----:B------:R-:W-:Y:S01]  /*d620*/  FADD R37, R42, R37 ;  /* 0x000000252a257221 */ /* 0x000fe20000000000 */
[----:B------:R-:W-:Y:S01]  /*d630*/  FADD R38, R41, R38 ;  /* 0x0000002629267221 */ /* 0x000fe20000000000 */
[----:B------:R-:W-:-:S05]  /*d640*/  FADD R39, R40, R39 ;  /* 0x0000002728277221 */ /* 0x000fca0000000000 */
[----:B------:R0:W-:Y:S04]  /*d650*/  STL [R1+0x298], R39 ;  /* 0x0002982701007387 */ /* 0x0001e80000100800 */
        /* <DEDUP_REMOVED lines=15> */
[----:B------:R-:W5:Y:S04]  /*d750*/  LDL.LU R51, [R1+0x2e4] ;  /* 0x0002e40001337983 */ /* 0x000f680000300800 */
[----:B------:R5:W-:Y:S04]  /*d760*/  STL [R1+0x2d8], R0 ;  /* 0x0002d80001007387 */ /* 0x000be80000100800 */
[----:B------:R-:W5:Y:S04]  /*d770*/  LDL.LU R50, [R1+0x2e8] ;  /* 0x0002e80001327983 */ /* 0x000f680000300800 */
[----:B------:R5:W-:Y:S04]  /*d780*/  STL [R1+0x2dc], R2 ;  /* 0x0002dc0201007387 */ /* 0x000be80000100800 */
[----:B------:R-:W5:Y:S04]  /*d790*/  LDL.LU R49, [R1+0x2ec] ;  /* 0x0002ec0001317983 */ /* 0x000f680000300800 */
[----:B------:R5:W-:Y:S04]  /*d7a0*/  STL [R1+0x2e0], R3 ;  /* 0x0002e00301007387 */ /* 0x000be80000100800 */
[----:B------:R-:W5:Y:S04]  /*d7b0*/  LDL.LU R48, [R1+0x2f0] ;  /* 0x0002f00001307983 */ /* 0x000f680000300800 */
        /* <DEDUP_REMOVED lines=8> */
[----:B0-----:R-:W5:Y:S04]  /*d840*/  LDL.LU R39, [R1+0x314] ;  /* 0x0003140001277983 */ /* 0x001f680000300800 */
[----:B-1----:R-:W5:Y:S04]  /*d850*/  LDL.LU R38, [R1+0x318] ;  /* 0x0003180001267983 */ /* 0x002f680000300800 */
[----:B--2---:R-:W2:Y:S04]  /*d860*/  LDL.LU R37, [R1+0x31c] ;  /* 0x00031c0001257983 */ /* 0x004ea80000300800 */
[----:B---3--:R-:W3:Y:S04]  /*d870*/  LDL.LU R36, [R1+0x320] ;  /* 0x0003200001247983 */ /* 0x008ee80000300800 */
[----:B----4-:R-:W4:Y:S04]  /*d880*/  LDL.LU R35, [R1+0x324] ;  /* 0x0003240001237983 */ /* 0x010f280000300800 */
[----:B-----5:R-:W5:Y:S04]  /*d890*/  LDL.LU R34, [R1+0x328] ;  /* 0x0003280001227983 */ /* 0x020f680000300800 */
        /* <DEDUP_REMOVED lines=12> */
[----:B------:R-:W5:Y:S01]  /*d960*/  LDL.LU R3, [R1+0x35c] ;  /* 0x00035c0001037983 */ /* 0x000f620000300800 */
[----:B------:R-:W-:Y:S01]  /*d970*/  FADD R51, R59, R51 ;  /* 0x000000333b337221 */ /* 0x000fe20000000000 */
[----:B------:R-:W-:-:S04]  /*d980*/  FADD R50, R60, R50 ;  /* 0x000000323c327221 */ /* 0x000fc80000000000 */
        /* <DEDUP_REMOVED lines=25> */
[----:B--2---:R-:W-:-:S03]  /*db20*/  FADD R37, R73, R37 ;  /* 0x0000002549257221 */ /* 0x004fc60000000000 */
[----:B------:R2:W-:Y:S01]  /*db30*/  STL [R1+0x318], R38 ;  /* 0x0003182601007387 */ /* 0x0005e20000100800 */
[----:B---3--:R-:W-:-:S03]  /*db40*/  FADD R36, R74, R36 ;  /* 0x000000244a247221 */ /* 0x008fc60000000000 */
[----:B------:R3:W-:Y:S01]  /*db50*/  STL [R1+0x31c], R37 ;  /* 0x00031c2501007387 */ /* 0x0007e20000100800 */
[----:B----4-:R-:W-:-:S03]  /*db60*/  FADD R35, R75, R35 ;  /* 0x000000234b237221 */ /* 0x010fc60000000000 */
[----:B------:R4:W-:Y:S01]  /*db70*/  STL [R1+0x320], R36 ;  /* 0x0003202401007387 */ /* 0x0009e20000100800 */
[----:B-----5:R-:W-:-:S03]  /*db80*/  FADD R34, R76, R34 ;  /* 0x000000224c227221 */ /* 0x020fc60000000000 */
        /* <DEDUP_REMOVED lines=24> */
[----:B0-----:R-:W5:Y:S01]  /*dd10*/  LDL.LU R51, [R1+0x360] ;  /* 0x0003600001337983 */ /* 0x001f620000300800 */
[----:B------:R-:W-:-:S03]  /*dd20*/  FADD R3, R89, R3 ;  /* 0x0000000359037221 */ /* 0x000fc60000000000 */
[----:B------:R0:W-:Y:S04]  /*dd30*/  STL [R1+0x354], R0 ;  /* 0x0003540001007387 */ /* 0x0001e80000100800 */
[----:B-1----:R-:W5:Y:S04]  /*dd40*/  LDL.LU R50, [R1+0x364] ;  /* 0x0003640001327983 */ /* 0x002f680000300800 */
        /* <DEDUP_REMOVED lines=181> */
[----:B------:R-:W-:Y:S01]  /*e8a0*/  FADD R2, R150, R2 ;  /* 0x0000000296027221 */ /* 0x000fe20000000000 */
[----:B------:R-:W-:-:S05]  /*e8b0*/  FADD R3, R3, R151 ;  /* 0x0000009703037221 */ /* 0x000fca0000000000 */
[----:B------:R0:W-:Y:S04]  /*e8c0*/  STL [R1+0x454], R3 ;  /* 0x0004540301007387 */ /* 0x0001e80000100800 */
[----:B------:R0:W-:Y:S04]  /*e8d0*/  STL [R1+0x44c], R0 ;  /* 0x00044c0001007387 */ /* 0x0001e80000100800 */
[----:B------:R0:W-:Y:S02]  /*e8e0*/  STL [R1+0x450], R2 ;  /* 0x0004500201007387 */ /* 0x0001e40000100800 */
.L_x_28:
[----:B0-----:R-:W0:Y:S02]  /*e8f0*/  LDC R0, c[0x0][0x28c] ;  /* 0x0000a300ff007b82 */ /* 0x001e240000000800 */
[----:B0-----:R-:W-:-:S13]  /*e900*/  ISETP.GE.AND P0, PT, R0, 0x1, PT ;  /* 0x000000010000780c */ /* 0x001fda0003f06270 */
[----:B------:R-:W-:Y:S05]  /*e910*/  @!P0 BRA `(.L_x_29) ;  /* 0x0000000000488947 */ /* 0x000fea0003800000 */
[----:B------:R-:W-:-:S06]  /*e920*/  UISETP.NE.AND UP0, UPT, UR24, 0x3, UPT ;  /* 0x000000031800788c */ /* 0x000fcc000bf05270 */
[----:B------:R-:W-:-:S13]  /*e930*/  PLOP3.LUT P0, PT, PT, PT, UP0, 0x80, 0x0 ;  /* 0x000000000000781c */ /* 0x000fda0003f0f008 */
[----:B------:R-:W-:Y:S05]  /*e940*/  @!P0 BRA `(.L_x_30) ;  /* 0x0000000000048947 */ /* 0x000fea0003800000 */
[----:B------:R-:W-:Y:S01]  /*e950*/  BPT.TRAP 0x1 ;  /* 0x000000040000795c */ /* 0x000fe20000300000 */
.L_x_30:
[----:B------:R-:W-:-:S04]  /*e960*/  UISETP.LT.AND UP0, UPT, UR9, 0x1, UPT ;  /* 0x000000010900788c */ /* 0x000fc8000bf01270 */
[----:B------:R-:W-:Y:S02]  /*e970*/  USEL UR8, UR9, 0x1, UP0 ;  /* 0x0000000109087887 */ /* 0x000fe40008000000 */
[----:B------:R-:W-:Y:S02]  /*e980*/  UISETP.GT.U32.AND UP0, UPT, UR13, 0x1, UPT ;  /* 0x000000010d00788c */ /* 0x000fe4000bf04070 */
[----:B------:R-:W-:-:S04]  /*e990*/  UIADD3 UR8, UR5, UR9, -UR8 ;  /* 0x0000000905087290 */ /* 0x000fc8000fffe808 */
[----:B------:R-:W-:Y:S01]  /*e9a0*/  UIMAD.WIDE.U32 UR6, UR8, -0x55555555, URZ ;  /* 0xaaaaaaab080678a5 */ /* 0x000fe2000f8e003f */
[----:B------:R-:W-:-:S03]  /*e9b0*/  PLOP3.LUT P0, PT, PT, PT, UP0, 0x80, 0x0 ;  /* 0x000000000000781c */ /* 0x000fc60003f0f008 */
[----:B------:R-:W-:-:S04]  /*e9c0*/  USHF.R.U32.HI UR6, URZ, 0x1, UR7 ;  /* 0x000000013f067899 */ /* 0x000fc80008011607 */
[----:B------:R-:W-:-:S04]  /*e9d0*/  UIMAD UR8, UR6, -0x3, UR8 ;  /* 0xfffffffd060878a4 */ /* 0x000fc8000f8e0208 */
[----:B------:R-:W-:-:S04]  /*e9e0*/  ULEA UR8, UR8, UR11, 0x3 ;  /* 0x0000000b08087291 */ /* 0x000fc8000f8e183f */
[----:B------:R-:W-:-:S04]  /*e9f0*/  UIADD3 UR8, UR8, 0x18, URZ ;  /* 0x0000001808087890 */ /* 0x000fc8000fffe03f */
[----:B------:R-:W-:-:S09]  /*ea00*/  UPRMT UR8, URZ, 0x654, UR8 ;  /* 0x000006543f087896 */ /* 0x000fd20008000008 */
[----:B------:R-:W-:Y:S01]  /*ea10*/  SYNCS.ARRIVE.TRANS64.RED.A1T0 RZ, [UR8], RZ ;  /* 0x000000ffffff79a7 */ /* 0x000fe20008100408 */
[----:B------:R-:W-:Y:S05]  /*ea20*/  @P0 BRA `(.L_x_29) ;  /* 0x0000000000040947 */ /* 0x000fea0003800000 */
[----:B------:R-:W-:Y:S01]  /*ea30*/  BPT.TRAP 0x1 ;  /* 0x000000040000795c */ /* 0x000fe20000300000 */
.L_x_29:
[----:B------:R-:W4:Y:S01]  /*ea40*/  LDL.LU R26, [R1+0x464] ;  /* 0x00046400011a7983 */ /* 0x000f220000300800 */
[----:B------:R-:W0:Y:S01]  /*ea50*/  LDC R3, c[0x0][0x288] ;  /* 0x0000a200ff037b82 */ /* 0x000e220000000800 */
[----:B------:R-:W5:Y:S01]  /*ea60*/  S2R R25, SR_TID.X ;  /* 0x0000000000197919 */ /* 0x000f620000002100 */
[----:B------:R-:W-:Y:S01]  /*ea70*/  UIADD3 UR8, UR9, UR5, URZ ;  /* 0x0000000509087290 */ /* 0x000fe2000fffe03f */
[----:B------:R-:W-:Y:S01]  /*ea80*/  ULDC UR6, c[0x0][0x284] ;  /* 0x0000a10000067ab9 */ /* 0x000fe20000000800 */
[----:B------:R-:W2:Y:S01]  /*ea90*/  LDL.LU R24, [R1+0x460] ;  /* 0x0004600001187983 */ /* 0x000ea20000300800 */
[----:B------:R-:W-:Y:S01]  /*eaa0*/  USHF.R.S32.HI UR11, URZ, 0x1f, UR10 ;  /* 0x0000001f3f0b7899 */ /* 0x000fe2000801140a */
[----:B------:R-:W-:Y:S01]  /*eab0*/  IMAD.MOV.U32 R39, RZ, RZ, -0x1 ;  /* 0xffffffffff277424 */ /* 0x000fe200078e00ff */
[----:B------:R-:W-:Y:S01]  /*eac0*/  UISETP.GT.U32.AND UP0, UPT, UR8, 0x2, UPT ;  /* 0x000000020800788c */ /* 0x000fe2000bf04070 */
[----:B------:R-:W-:Y:S01]  /*ead0*/  ULDC.64 UR14, c[0x0][0x5d0] ;  /* 0x00017400000e7ab9 */ /* 0x000fe20000000a00 */
[----:B------:R-:W-:-:S02]  /*eae0*/  UISETP.GE.U32.AND UP1, UPT, UR9, 0x3, UPT ;  /* 0x000000030900788c */ /* 0x000fc4000bf26070 */
[----:B------:R-:W-:Y:S02]  /*eaf0*/  UIMAD UR5, UR11, UR14, URZ ;  /* 0x0000000e0b0572a4 */ /* 0x000fe4000f8e023f */
[----:B------:R-:W-:Y:S01]  /*eb00*/  UISETP.LT.U32.AND UP0, UPT, UR9, 0x3, UP0 ;  /* 0x000000030900788c */ /* 0x000fe20008701070 */
[C---:B-----5:R-:W-:Y:S01]  /*eb10*/  LOP3.LUT R2, R25.reuse, 0x3, RZ, 0xc0, !PT ;  /* 0x0000000319027812 */ /* 0x060fe200078ec0ff */
[----:B------:R-:W-:Y:S01]  /*eb20*/  IMAD.SHL.U32 R30, R25, 0x2, RZ ;  /* 0x00000002191e7824 */ /* 0x000fe200078e00ff */
[----:B------:R-:W-:-:S03]  /*eb30*/  SHF.R.U32.HI R32, RZ, 0x7, R25 ;  /* 0x00000007ff207819 */ /* 0x000fc60000011619 */
[----:B0-----:R-:W-:Y:S01]  /*eb40*/  IMAD R2, R2, -0x2, R3 ;  /* 0xfffffffe02027824 */ /* 0x001fe200078e0203 */
[----:B------:R-:W-:Y:S02]  /*eb50*/  LOP3.LUT R32, R32, 0x1, RZ, 0xc0, !PT ;  /* 0x0000000120207812 */ /* 0x000fe400078ec0ff */
[----:B------:R-:W-:-:S03]  /*eb60*/  LOP3.LUT R30, R30, 0x6, RZ, 0xc0, !PT ;  /* 0x000000061e1e7812 */ /* 0x000fc600078ec0ff */
[----:B------:R-:W-:Y:S02]  /*eb70*/  IMAD.SHL.U32 R33, R32, 0x40, RZ ;  /* 0x0000004020217824 */ /* 0x000fe400078e00ff */
[----:B----4-:R-:W-:-:S04]  /*eb80*/  IMAD.WIDE R34, R26, 0x100, RZ ;  /* 0x000001001a227825 */ /* 0x010fc800078e02ff */
[----:B--2---:R-:W-:Y:S01]  /*eb90*/  IMAD.SHL.U32 R0, R24, 0x100, RZ ;  /* 0x0000010018007824 */ /* 0x004fe200078e00ff */
[----:B------:R-:W-:Y:S01]  /*eba0*/  PRMT R30, R30, 0x6540, R24 ;  /* 0x000065401e1e7816 */ /* 0x000fe20000000018 */
[----:B------:R-:W-:-:S03]  /*ebb0*/  IMAD.U32 R24, RZ, RZ, UR14 ;  /* 0x0000000eff187e24 */ /* 0x000fc6000f8e00ff */
[----:B------:R-:W-:Y:S01]  /*ebc0*/  ISETP.GE.AND P0, PT, R0, R3, PT ;  /* 0x000000030000720c */ /* 0x000fe20003f06270 */
[----:B------:R-:W-:Y:S01]  /*ebd0*/  IMAD.IADD R0, R2, 0x1, -R0 ;  /* 0x0000000102007824 */ /* 0x000fe200078e0a00 */
[----:B------:R-:W-:Y:S02]  /*ebe0*/  SHF.R.U32.HI R2, RZ, 0x2, R25 ;  /* 0x00000002ff027819 */ /* 0x000fe40000011619 */
[----:B------:R-:W-:Y:S02]  /*ebf0*/  LOP3.LUT R3, R25, 0x60, RZ, 0xc0, !PT ;  /* 0x0000006019037812 */ /* 0x000fe400078ec0ff */
[----:B------:R-:W-:Y:S02]  /*ec00*/  LOP3.LUT R2, R2, 0x7, RZ, 0xc0, !PT ;  /* 0x0000000702027812 */ /* 0x000fe400078ec0ff */
[----:B------:R-:W-:Y:S02]  /*ec10*/  SHF.R.U32.HI R3, RZ, 0x1, R3 ;  /* 0x00000001ff037819 */ /* 0x000fe40000011603 */
[----:B------:R-:W-:-:S02]  /*ec20*/  LOP3.LUT R33, R33, 0x40, R2, 0xe2, !PT ;  /* 0x0000004021217812 */ /* 0x000fc400078ee202 */
[----:B------:R-:W-:Y:S02]  /*ec30*/  IADD3 R2, RZ, -R3, -R2 ;  /* 0x80000003ff027210 */ /* 0x000fe40007ffe802 */
[----:B------:R-:W-:Y:S02]  /*ec40*/  SHF.R.S32.HI R31, RZ, 0x1f, R30 ;  /* 0x0000001fff1f7819 */ /* 0x000fe4000001141e */
[----:B------:R-:W-:Y:S01]  /*ec50*/  LOP3.LUT R33, R34, R33, R3, 0xfe, !PT ;  /* 0x0000002122217212 */ /* 0x000fe200078efe03 */
[----:B------:R-:W-:Y:S02]  /*ec60*/  IMAD R32, R32, -0x40, R2 ;  /* 0xffffffc020207824 */ /* 0x000fe400078e0202 */
[----:B------:R-:W-:Y:S02]  /*ec70*/  IMAD.SHL.U32 R2, R26, 0x100, RZ ;  /* 0x000001001a027824 */ /* 0x000fe400078e00ff */
[----:B------:R-:W-:-:S03]  /*ec80*/  IMAD.WIDE.U32 R24, R24, UR10, R30 ;  /* 0x0000000a18187c25 */ /* 0x000fc6000f8e001e */
[C---:B------:R-:W-:Y:S02]  /*ec90*/  IADD3 R32, -R2.reuse, UR6, R32 ;  /* 0x0000000602207c10 */ /* 0x040fe4000fffe120 */
[----:B------:R-:W-:Y:S01]  /*eca0*/  ISETP.GE.OR P0, PT, R2, UR6, P0 ;  /* 0x0000000602007c0c */ /* 0x000fe20008706670 */
[----:B------:R-:W-:-:S04]  /*ecb0*/  UIMAD.WIDE.U32 UR6, UR8, -0x55555555, URZ ;  /* 0xaaaaaaab080678a5 */ /* 0x000fc8000f8e003f */
[----:B------:R-:W-:Y:S02]  /*ecc0*/  USHF.R.U32.HI UR6, URZ, 0x1, UR7 ;  /* 0x000000013f067899 */ /* 0x000fe40008011607 */
[----:B------:R-:W-:Y:S02]  /*ecd0*/  UIMAD UR7, UR10, UR15, UR5 ;  /* 0x0000000f0a0772a4 */ /* 0x000fe4000f8e0205 */
[----:B------:R-:W-:-:S04]  /*ece0*/  USEL UR5, URZ, 0x1, !UP0 ;  /* 0x000000013f057887 */ /* 0x000fc8000c000000 */
[----:B------:R-:W-:Y:S01]  /*ecf0*/  ULOP3.LUT UR4, UR4, UR5, URZ, 0x3c, !UPT ;  /* 0x0000000504047292 */ /* 0x000fe2000f8e3c3f */
[----:B------:R-:W-:Y:S01]  /*ed00*/  VIADD R25, R25, UR7 ;  /* 0x0000000719197c36 */ /* 0x000fe20008000000 */
[----:B------:R-:W-:Y:S02]  /*ed10*/  UIMAD UR5, UR6, -0x3, UR8 ;  /* 0xfffffffd060578a4 */ /* 0x000fe4000f8e0208 */
[----:B------:R-:W-:Y:S01]  /*ed20*/  @UP1 ULOP3.LUT UR4, UR4, 0x1, UR6, 0x78, !UPT ;  /* 0x0000000104041892 */ /* 0x000fe2000f8e7806 */
[----:B------:R-:W-:Y:S11]  /*ed30*/  @P0 BRA `(.L_x_31) ;  /* 0x0000012400bc0947 */ /* 0x000ff60003800000 */
[----:B------:R-:W0:Y:S01]  /*ed40*/  LDC.64 R26, c[0x0][0x5c8] ;  /* 0x00017200ff1a7b82 */ /* 0x000e220000000a00 */
[----:B------:R-:W-:Y:S01]  /*ed50*/  ULDC.64 UR6, c[0x0][0x5c0] ;  /* 0x0001700000067ab9 */ /* 0x000fe20000000a00 */
[----:B------:R-:W-:Y:S01]  /*ed60*/  BSSY B0, `(.L_x_31) ;  /* 0x000126c000007945 */ /* 0x000fe20003800000 */
[-C--:B0-----:R-:W-:Y:S01]  /*ed70*/  IMAD R2, R35, R26.reuse, RZ ;  /* 0x0000001a23027224 */ /* 0x081fe200078e02ff */
[----:B------:R-:W-:Y:S01]  /*ed80*/  SHF.L.U64.HI R36, R26, 0x3, R27 ;  /* 0x000000031a247819 */ /* 0x000fe2000001021b */
[----:B------:R-:W-:-:S04]  /*ed90*/  IMAD.WIDE.U32 R24, R33, R26, R24 ;  /* 0x0000001a21187225 */ /* 0x000fc800078e0018 */
[----:B------:R-:W-:Y:S01]  /*eda0*/  IMAD R2, R33, R27, R2 ;  /* 0x0000001b21027224 */ /* 0x000fe200078e0202 */
[C---:B------:R-:W-:Y:S01]  /*edb0*/  LEA R28, P2, R26.reuse, R24, 0x7 ;  /* 0x000000181a1c7211 */ /* 0x040fe200078438ff */
[----:B------:R-:W-:Y:S02]  /*edc0*/  IMAD.SHL.U32 R3, R26, 0x8, RZ ;  /* 0x000000081a037824 */ /* 0x000fe400078e00ff */
[----:B------:R-:W-:Y:S01]  /*edd0*/  IMAD.IADD R25, R25, 0x1, R2 ;  /* 0x0000000119197824 */ /* 0x000fe200078e0202 */
[C---:B------:R-:W-:Y:S02]  /*ede0*/  IADD3 R2, P5, R24.reuse, UR6, RZ ;  /* 0x0000000618027c10 */ /* 0x040fe4000ffbe0ff */
[----:B------:R-:W-:Y:S02]  /*edf0*/  IADD3 R24, P0, P1, R24, UR6, R3 ;  /* 0x0000000618187c10 */ /* 0x000fe4000f91e003 */
[----:B------:R-:W-:Y:S02]  /*ee00*/  LEA.HI.X R29, R26, R25, R27, 0x7, P2 ;  /* 0x000000191a1d7211 */ /* 0x000fe400010f3c1b */
[----:B------:R-:W-:-:S02]  /*ee10*/  IADD3 R26, P2, P3, R28, UR6, R3 ;  /* 0x000000061c1a7c10 */ /* 0x000fc4000fb5e003 */
[----:B------:R-:W-:Y:S02]  /*ee20*/  IADD3.X R3, R25, UR7, RZ, P5, !PT ;  /* 0x0000000719037c10 */ /* 0x000fe4000affe4ff */
[----:B------:R-:W-:Y:S02]  /*ee30*/  FSETP.NEU.AND P5, PT, RZ, UR23, PT ;  /* 0x00000017ff007c0b */ /* 0x000fe4000bfad000 */
[----:B------:R-:W-:Y:S02]  /*ee40*/  IADD3 R28, P6, R28, UR6, RZ ;  /* 0x000000061c1c7c10 */ /* 0x000fe4000ffde0ff */
[--C-:B------:R-:W-:Y:S02]  /*ee50*/  IADD3.X R27, R29, UR7, R36.reuse, P2, P3 ;  /* 0x000000071d1b7c10 */ /* 0x100fe400097e6424 */
[----:B------:R-:W-:Y:S02]  /*ee60*/  IADD3.X R25, R25, UR7, R36, P0, P1 ;  /* 0x0000000719197c10 */ /* 0x000fe400087e2424 */
[----:B------:R-:W-:-:S05]  /*ee70*/  IADD3.X R29, R29, UR7, RZ, P6, !PT ;  /* 0x000000071d1d7c10 */ /* 0x000fca000b7fe4ff */
[----:B------:R-:W-:Y:S05]  /*ee80*/  @!P5 BRA `(.L_x_32) ;  /* 0x000000d800fcd947 */ /* 0x000fea0003800000 */
[----:B------:R-:W-:Y:S01]  /*ee90*/  ULDC.64 UR6, c[0x0][0x5b8] ;  /* 0x00016e0000067ab9 */ /* 0x000fe20000000a00 */
[----:B------:R-:W-:Y:S01]  /*eea0*/  BSSY B1, `(.L_x_33) ;  /* 0x0000013000017945 */ /* 0x000fe20003800000 */
[----:B------:R-:W-:Y:S01]  /*eeb0*/  IMAD.U32 R36, RZ, RZ, UR6 ;  /* 0x00000006ff247e24 */ /* 0x000fe2000f8e00ff */
[----:B------:R-:W-:-:S03]  /*eec0*/  UIMAD UR6, UR11, UR6, URZ ;  /* 0x000000060b0672a4 */ /* 0x000fc6000f8e023f */
[----:B------:R-:W-:Y:S01]  /*eed0*/  IMAD.WIDE.U32 R30, R36, UR10, R30 ;  /* 0x0000000a241e7c25 */ /* 0x000fe2000f8e001e */
[----:B------:R-:W-:-:S03]  /*eee0*/  UIMAD UR6, UR10, UR7, UR6 ;  /* 0x000000070a0672a4 */ /* 0x000fc6000f8e0206 */
[----:B------:R-:W-:Y:S01]  /*eef0*/  IMAD.MOV.U32 R36, RZ, RZ, R30 ;  /* 0x000000ffff247224 */ /* 0x000fe200078e001e */
[----:B------:R-:W-:Y:S02]  /*ef00*/  ULDC.64 UR10, c[0x0][0x5a8] ;  /* 0x00016a00000a7ab9 */ /* 0x000fe40000000a00 */
[----:B------:R-:W-:Y:S01]  /*ef10*/  VIADD R37, R31, UR6 ;  /* 0x000000061f257c36 */ /* 0x000fe20008000000 */
[----:B------:R-:W-:Y:S02]  /*ef20*/  ULDC.64 UR6, c[0x0][0x5b0] ;  /* 0x00016c0000067ab9 */ /* 0x000fe40000000a00 */
[----:B------:R-:W-:Y:S02]  /*ef30*/  IMAD R38, R35, UR6, RZ ;  /* 0x0000000623267c24 */ /* 0x000fe4000f8e02ff */
[----:B------:R-:W-:-:S04]  /*ef40*/  IMAD.WIDE.U32 R30, R33, UR6, R36 ;  /* 0x00000006211e7c25 */ /* 0x000fc8000f8e0024 */
[----:B------:R-:W-:Y:S01]  /*ef50*/  IMAD R38, R33, UR7, R38 ;  /* 0x0000000721267c24 */ /* 0x000fe2000f8e0226 */
[----:B------:R-:W-:-:S04]  /*ef60*/  IADD3 R30, P0, R30, UR10, RZ ;  /* 0x0000000a1e1e7c10 */ /* 0x000fc8000ff1e0ff */
[--C-:B------:R-:W-:Y:S02]  /*ef70*/  IADD3.X R31, R31, UR11, R38.reuse, P0, !PT ;  /* 0x0000000b1f1f7c10 */ /* 0x100fe400087fe426 */
[----:B------:R-:W-:Y:S02]  /*ef80*/  ISETP.GE.AND P0, PT, R32, 0x1, PT ;  /* 0x000000012000780c */ /* 0x000fe40003f06270 */
[----:B------:R-:W-:Y:S02]  /*ef90*/  PRMT R38, RZ, 0x7610, R38 ;  /* 0x00007610ff267816 */ /* 0x000fe40000000026 */
[----:B------:R-:W-:-:S13]  /*efa0*/  ISETP.LT.OR P1, PT, R0, 0x1, !P0 ;  /* 0x000000010000780c */ /* 0x000fda0004721670 */
[----:B------:R-:W-:Y:S05]  /*efb0*/  @P1 BRA `(.L_x_34) ;  /* 0x0000000000041947 */ /* 0x000fea0003800000 */
[----:B------:R0:W5:Y:S02]  /*efc0*/  LDG.E.U8 R38, desc[UR20][R30.64] ;  /* 0x000000141e267981 */ /* 0x000164000c1e1100 */
.L_x_34:
[----:B------:R-:W-:Y:S05]  /*efd0*/  BSYNC B1 ;  /* 0x0000000000017941 */ /* 0x000fea0003800000 */
.L_x_33:
[----:B-----5:R-:W-:Y:S01]  /*efe0*/  LOP3.LUT R38, R38, 0xff, RZ, 0xc0, !PT ;  /* 0x000000ff26267812 */ /* 0x020fe200078ec0ff */
[----:B------:R-:W-:Y:S03]  /*eff0*/  BSSY B1, `(.L_x_35) ;  /* 0x000000b000017945 */ /* 0x000fe60003800000 */
[----:B------:R-:W-:-:S05]  /*f000*/  F2FP.F16.E5M2.UNPACK_B R38, R38 ;  /* 0x00000026ff26723e */ /* 0x000fca00020004ff */
[----:B------:R-:W-:-:S05]  /*f010*/  HADD2.F32 R38, -RZ, R38.H0_H0 ;  /* 0x20000026ff267230 */ /* 0x000fca0000004100 */
[----:B------:R-:W-:-:S04]  /*f020*/  FMUL R38, R38, UR23 ;  /* 0x0000001726267c20 */ /* 0x000fc80008400000 */
[----:B------:R-:W-:-:S05]  /*f030*/  FFMA R4, R4, UR22, R38 ;  /* 0x0000001604047c23 */ /* 0x000fca0008000026 */
[----:B------:R-:W-:-:S05]  /*f040*/  F2FP.SATFINITE.E5M2.F32.PACK_AB_MERGE_C R4, RZ, R4, RZ ;  /* 0x00000004ff04723e */ /* 0x000fca00048060ff */
[----:B------:R2:W-:Y:S01]  /*f050*/  @!P1 STG.E.U8 desc[UR20][R2.64], R4 ;  /* 0x0000000402009986 */ /* 0x0005e2000c101114 */
[----:B------:R-:W-:Y:S02]  /*f060*/  ISETP.LT.OR P1, PT, R0, 0x2, !P0 ;  /* 0x000000020000780c */ /* 0x000fe40004721670 */
[----:B--2---:R-:W-:-:S11]  /*f070*/  PRMT R4, RZ, 0x7610, R4 ;  /* 0x00007610ff047816 */ /* 0x004fd60000000004 */
[----:B------:R-:W-:Y:S05]  /*f080*/  @P1 BRA `(.L_x_36) ;  /* 0x0000000000041947 */ /* 0x000fea0003800000 */
[----:B------:R2:W5:Y:S02]  /*f090*/  LDG.E.U8 R4, desc[UR20][R30.64+0x1] ;  /* 0x000001141e047981 */ /* 0x000564000c1e1100 */
.L_x_36:
[----:B------:R-:W-:Y:S05]  /*f0a0*/  BSYNC B1 ;  /* 0x0000000000017941 */ /* 0x000fea0003800000 */
.L_x_35:
        /* <DEDUP_REMOVED lines=8> */
[----:B------:R-:W-:-:S05]  /*f130*/  IADD3 R4, P1, R33, 0x8, RZ ;  /* 0x0000000821047810 */ /* 0x000fca0007f3e0ff */
[----:B----4-:R-:W-:-:S04]  /*f140*/  IMAD.X R5, RZ, RZ, R35, P1 ;  /* 0x000000ffff057224 */ /* 0x010fc800008e0623 */
[----:B------:R-:W-:-:S04]  /*f150*/  IMAD R5, R5, UR6, RZ ;  /* 0x0000000605057c24 */ /* 0x000fc8000f8e02ff */
[C---:B------:R-:W-:Y:S02]  /*f160*/  IMAD R38, R4.reuse, UR7, R5 ;  /* 0x0000000704267c24 */ /* 0x040fe4000f8e0205 */
[----:B------:R-:W-:-:S03]  /*f170*/  IMAD.WIDE.U32 R4, R4, UR6, R36 ;  /* 0x0000000604047c25 */ /* 0x000fc6000f8e0024 */
[----:B------:R-:W-:-:S04]  /*f180*/  IADD3 R4, P1, R4, UR10, RZ ;  /* 0x0000000a04047c10 */ /* 0x000fc8000ff3e0ff */
[--C-:B------:R-:W-:Y:S02]  /*f190*/  IADD3.X R5, R5, UR11, R38.reuse, P1, !PT ;  /* 0x0000000b05057c10 */ /* 0x100fe40008ffe426 */
[----:B------:R-:W-:Y:S02]  /*f1a0*/  ISETP.GE.AND P1, PT, R32, 0x9, PT ;  /* 0x000000092000780c */ /* 0x000fe40003f26270 */
[----:B------:R-:W-:Y:S02]  /*f1b0*/  PRMT R38, RZ, 0x7610, R38 ;  /* 0x00007610ff267816 */ /* 0x000fe40000000026 */
[----:B------:R-:W-:-:S13]  /*f1c0*/  ISETP.LT.OR P2, PT, R0, 0x1, !P1 ;  /* 0x000000010000780c */ /* 0x000fda0004f41670 */
[----:B------:R-:W-:Y:S05]  /*f1d0*/  @P2 BRA `(.L_x_38) ;  /* 0x0000000000042947 */ /* 0x000fea0003800000 */
[----:B------:R4:W5:Y:S02]  /*f1e0*/  LDG.E.U8 R38, desc[UR20][R4.64] ;  /* 0x0000001404267981 */ /* 0x000964000c1e1100 */
.L_x_38:
[----:B------:R-:W-:Y:S05]  /*f1f0*/  BSYNC B1 ;  /* 0x0000000000017941 */ /* 0x000fea0003800000 */
.L_x_37:
        /* <DEDUP_REMOVED lines=9> */
[----:B0-----:R-:W-:-:S11]  /*f290*/  PRMT R6, RZ, 0x7610, R6 ;  /* 0x00007610ff067816 */ /* 0x001fd60000000006 */
[----:B------:R-:W-:Y:S05]  /*f2a0*/  @P2 BRA `(.L_x_40) ;  /* 0x0000000000042947 */ /* 0x000fea0003800000 */
[----:B------:R0:W5:Y:S02]  /*f2b0*/  LDG.E.U8 R6, desc[UR20][R4.64+0x1] ;  /* 0x0000011404067981 */ /* 0x000164000c1e1100 */
.L_x_40:
[----:B------:R-:W-:Y:S05]  /*f2c0*/  BSYNC B1 ;  /* 0x0000000000017941 */ /* 0x000fea0003800000 */
.L_x_39:
[----:B-----5:R-:W-:Y:S01]  /*f2d0*/  LOP3.LUT R6, R6, 0xff, RZ, 0xc0, !PT ;  /* 0x000000ff06067812 */ /* 0x020fe200078ec0ff */
[----:B------:R-:W-:Y:S01]  /*f2e0*/  BSSY B1, `(.L_x_41) ;  /* 0x000000b000017945 */ /* 0x000fe20003800000 */
[----:B------:R-:W-:Y:S02]  /*f2f0*/  ISETP.LT.OR P3, PT, R0, 0x9, !P0 ;  /* 0x000000090000780c */ /* 0x000fe40004761670 */
[----:B------:R-:W-:-:S05]  /*f300*/  F2FP.F16.E5M2.UNPACK_B R6, R6 ;  /* 0x00000006ff06723e */ /* 0x000fca00020004ff */
[----:B------:R-:W-:-:S05]  /*f310*/  HADD2.F32 R6, -RZ, R6.H0_H0 ;  /* 0x20000006ff067230 */ /* 0x000fca0000004100 */
[----:B------:R-:W-:-:S04]  /*f320*/  FMUL R6, R6, UR23 ;  /* 0x0000001706067c20 */ /* 0x000fc80008400000 */
[--C-:B------:R-:W-:Y:S01]  /*f330*/  FFMA R7, R7, UR22, R6.reuse ;  /* 0x0000001607077c23 */ /* 0x100fe20008000006 */
[----:B------:R-:W-:-:S04]  /*f340*/  PRMT R6, RZ, 0x7610, R6 ;  /* 0x00007610ff067816 */ /* 0x000fc80000000006 */
[----:B------:R-:W-:-:S05]  /*f350*/  F2FP.SATFINITE.E5M2.F32.PACK_AB_MERGE_C R7, RZ, R7, RZ ;  /* 0x00000007ff07723e */ /* 0x000fca00048060ff */
[----:B------:R0:W-:Y:S01]  /*f360*/  @!P2 STG.E.U8 desc[UR20][R24.64+0x1], R7 ;  /* 0x000001071800a986 */ /* 0x0001e2000c101114 */
[----:B------:R-:W-:Y:S05]  /*f370*/  @P3 BRA `(.L_x_42) ;  /* 0x0000000000043947 */ /* 0x000fea0003800000 */
[----:B------:R0:W5:Y:S02]  /*f380*/  LDG.E.U8 R6, desc[UR20][R30.64+0x8] ;  /* 0x000008141e067981 */ /* 0x000164000c1e1100 */
.L_x_42:
[----:B------:R-:W-:Y:S05]  /*f390*/  BSYNC B1 ;  /* 0x0000000000017941 */ /* 0x000fea0003800000 */
.L_x_41:
        /* <DEDUP_REMOVED lines=12> */
.L_x_44:
[----:B------:R-:W-:Y:S05]  /*f460*/  BSYNC B1 ;  /* 0x0000000000017941 */ /* 0x000fea0003800000 */
.L_x_43:
        /* <DEDUP_REMOVED lines=12> */
.L_x_46:
[----:B------:R-:W-:Y:S05]  /*f530*/  BSYNC B1 ;  /* 0x0000000000017941 */ /* 0x000fea0003800000 */
.L_x_45:
        /* <DEDUP_REMOVED lines=12> */
.L_x_48:
[----:B------:R-:W-:Y:S05]  /*f600*/  BSYNC B1 ;  /* 0x0000000000017941 */ /* 0x000fea0003800000 */
.L_x_47:
        /* <DEDUP_REMOVED lines=12> */
.L_x_50:
[----:B------:R-:W-:Y:S05]  /*f6d0*/  BSYNC B1 ;  /* 0x0000000000017941 */ /* 0x000fea0003800000 */
.L_x_49:
        /* <DEDUP_REMOVED lines=12> */
.L_x_52:
[----:B------:R-:W-:Y:S05]  /*f7a0*/  BSYNC B1 ;  /* 0x0000000000017941 */ /* 0x000fea0003800000 */
.L_x_51:
        /* <DEDUP_REMOVED lines=12> */
.L_x_54:
[----:B------:R-:W-:Y:S05]  /*f870*/  BSYNC B1 ;  /* 0x0000000000017941 */ /* 0x000fea0003800000 */
.L_x_53:
        /* <DEDUP_REMOVED lines=12> */
.L_x_56:
[----:B------:R-:W-:Y:S05]  /*f940*/  BSYNC B1 ;  /* 0x0000000000017941 */ /* 0x000fea0003800000 */
.L_x_55:
        /* <DEDUP_REMOVED lines=12> */
.L_x_58:
[----:B------:R-:W-:Y:S05]  /*fa10*/  BSYNC B1 ;  /* 0x0000000000017941 */ /* 0x000fea0003800000 */
.L_x_57:
        /* <DEDUP_REMOVED lines=12> */
.L_x_60:
[----:B------:R-:W-:Y:S05]  /*fae0*/  BSYNC B1 ;  /* 0x0000000000017941 */ /* 0x000fea0003800000 */
.L_x_59:
        /* <DEDUP_REMOVED lines=12> */
.L_x_62:
[----:B------:R-:W-:Y:S05]  /*fbb0*/  BSYNC B1 ;  /* 0x0000000000017941 */ /* 0x000fea0003800000 */
.L_x_61:
        /* <DEDUP_REMOVED lines=12> */
.L_x_64:
[----:B------:R-:W-:Y:S05]  /*fc80*/  BSYNC B1 ;  /* 0x0000000000017941 */ /* 0x000fea0003800000 */
.L_x_63:
        /* <DEDUP_REMOVED lines=12> */
.L_x_66:
[----:B------:R-:W-:Y:S05]  /*fd50*/  BSYNC B1 ;  /* 0x0000000000017941 */ /* 0x000fea0003800000 */
.L_x_65:
        /* <DEDUP_REMOVED lines=12> */
.L_x_68:
[----:B------:R-:W-:Y:S05]  /*fe20*/  BSYNC B1 ;  /* 0x0000000000017941 */ /* 0x000fea0003800000 */
.L_x_67:
        /* <DEDUP_REMOVED lines=12> */
.L_x_70:
[----:B------:R-:W-:Y:S05]  /*fef0*/  BSYNC B1 ;  /* 0x0000000000017941 */ /* 0x000fea0003800000 */
.L_x_69:
        /* <DEDUP_REMOVED lines=12> */
.L_x_72:
[----:B------:R-:W-:Y:S05]  /*ffc0*/  BSYNC B1 ;  /* 0x0000000000017941 */ /* 0x000fea0003800000 */
.L_x_71:
        /* <DEDUP_REMOVED lines=12> */
.L_x_74:
[----:B------:R-:W-:Y:S05]  /*10090*/  BSYNC B1 ;  /* 0x0000000000017941 */ /* 0x000fea0003800000 */
.L_x_73:
        /* <DEDUP_REMOVED lines=12> */
.L_x_76:
[----:B------:R-:W-:Y:S05]  /*10160*/  BSYNC B1 ;  /* 0x0000000000017941 */ /* 0x000fea0003800000 */
.L_x_75:
        /* <DEDUP_REMOVED lines=12> */
.L_x_78:
[----:B------:R-:W-:Y:S05]  /*10230*/  BSYNC B1 ;  /* 0x0000000000017941 */ /* 0x000fea0003800000 */
.L_x_77:
        /* <DEDUP_REMOVED lines=12> */
.L_x_80:
[----:B------:R-:W-:Y:S05]  /*10300*/  BSYNC B1 ;  /* 0x0000000000017941 */ /* 0x000fea0003800000 */
.L_x_79:
        /* <DEDUP_REMOVED lines=12> */
.L_x_82:
[----:B------:R-:W-:Y:S05]  /*103d0*/  BSYNC B1 ;  /* 0x0000000000017941 */ /* 0x000fea0003800000 */
.L_x_81:
        /* <DEDUP_REMOVED lines=12> */
.L_x_84:
[----:B------:R-:W-:Y:S05]  /*104a0*/  BSYNC B1 ;  /* 0x0000000000017941 */ /* 0x000fea0003800000 */
.L_x_83:
        /* <DEDUP_REMOVED lines=12> */
.L_x_86:
[----:B------:R-:W-:Y:S05]  /*10570*/  BSYNC B1 ;  /* 0x0000000000017941 */ /* 0x000fea0003800000 */
.L_x_85:
        /* <DEDUP_REMOVED lines=12> */
.L_x_88:
[----:B------:R-:W-:Y:S05]  /*10640*/  BSYNC B1 ;  /* 0x0000000000017941 */ /* 0x000fea0003800000 */
.L_x_87:
        /* <DEDUP_REMOVED lines=12> */
.L_x_90:
[----:B------:R-:W-:Y:S05]  /*10710*/  BSYNC B1 ;  /* 0x0000000000017941 */ /* 0x000fea0003800000 */
.L_x_89:
        /* <DEDUP_REMOVED lines=12> */
.L_x_92:
[----:B------:R-:W-:Y:S05]  /*107e0*/  BSYNC B1 ;  /* 0x0000000000017941 */ /* 0x000fea0003800000 */
.L_x_91:
        /* <DEDUP_REMOVED lines=12> */
.L_x_94:
[----:B------:R-:W-:Y:S05]  /*108b0*/  BSYNC B1 ;  /* 0x0000000000017941 */ /* 0x000fea0003800000 */
.L_x_93:
        /* <DEDUP_REMOVED lines=12> */
.L_x_96:
[----:B------:R-:W-:Y:S05]  /*10980*/  BSYNC B1 ;  /* 0x0000000000017941 */ /* 0x000fea0003800000 */
.L_x_95:
        /* <DEDUP_REMOVED lines=12> */
.L_x_98:
[----:B------:R-:W-:Y:S05]  /*10a50*/  BSYNC B1 ;  /* 0x0000000000017941 */ /* 0x000fea0003800000 */
.L_x_97:
        /* <DEDUP_REMOVED lines=12> */
.L_x_100:
[----:B------:R-:W-:Y:S05]  /*10b20*/  BSYNC B1 ;  /* 0x0000000000017941 */ /* 0x000fea0003800000 */
.L_x_99:
        /* <DEDUP_REMOVED lines=12> */
.L_x_102:
[----:B------:R-:W-:Y:S05]  /*10bf0*/  BSYNC B1 ;  /* 0x0000000000017941 */ /* 0x000fea0003800000 */
.L_x_101:
        /* <DEDUP_REMOVED lines=12> */
.L_x_104:
[----:B------:R-:W-:Y:S05]  /*10cc0*/  BSYNC B1 ;  /* 0x0000000000017941 */ /* 0x000fea0003800000 */
.L_x_103:
        /* <DEDUP_REMOVED lines=12> */
.L_x_106:
[----:B------:R-:W-:Y:S05]  /*10d90*/  BSYNC B1 ;  /* 0x0000000000017941 */ /* 0x000fea0003800000 */
.L_x_105:
        /* <DEDUP_REMOVED lines=12> */
.L_x_108:
[----:B------:R-:W-:Y:S05]  /*10e60*/  BSYNC B1 ;  /* 0x0000000000017941 */ /* 0x000fea0003800000 */
.L_x_107:
        /* <DEDUP_REMOVED lines=12> */
.L_x_110:
[----:B------:R-:W-:Y:S05]  /*10f30*/  BSYNC B1 ;  /* 0x0000000000017941 */ /* 0x000fea0003800000 */
.L_x_109:
        /* <DEDUP_REMOVED lines=12> */
.L_x_112:
[----:B------:R-:W-:Y:S05]  /*11000*/  BSYNC B1 ;  /* 0x0000000000017941 */ /* 0x000fea0003800000 */
.L_x_111:
        /* <DEDUP_REMOVED lines=12> */
.L_x_114:
[----:B------:R-:W-:Y:S05]  /*110d0*/  BSYNC B1 ;  /* 0x0000000000017941 */ /* 0x000fea0003800000 */
.L_x_113:
[----:B-----5:R-:W-:Y:S01]  /*110e0*/  LOP3.LUT R6, R6, 0xff, RZ, 0xc0, !PT ;  /* 0x000000ff06067812 */ /* 0x020fe200078ec0ff */
[----:B------:R-:W-:Y:S01]  /*110f0*/  BSSY B1, `(.L_x_115) ;  /* 0x000000b000017945 */ /* 0x000fe20003800000 */
[----:B------:R-:W-:Y:S02]  /*11100*/  ISETP.LT.OR P2, PT, R0, 0x52, !P0 ;  /* 0x000000520000780c */ /* 0x000fe40004741670 */
[----:B------:R-:W-:-:S05]  /*11110*/  F2FP.F16.E5M2.UNPACK_B R6, R6 ;  /* 0x00000006ff06723e */ /* 0x000fca00020004ff */
[----:B------:R-:W-:-:S05]  /*11120*/  HADD2.F32 R6, -RZ, R6.H0_H0 ;  /* 0x20000006ff067230 */ /* 0x000fca0000004100 */
[----:B------:R-:W-:-:S04]  /*11130*/  FMUL R6, R6, UR23 ;  /* 0x0000001706067c20 */ /* 0x000fc80008400000 */
[----:B------:R-:W-:-:S05]  /*11140*/  FFMA R6, R172, UR22, R6 ;  /* 0x00000016ac067c23 */ /* 0x000fca0008000006 */
[----:B0-----:R-:W-:Y:S02]  /*11150*/  F2FP.SATFINITE.E5M2.F32.PACK_AB_MERGE_C R7, RZ, R6, RZ ;  /* 0x00000006ff07723e */ /* 0x001fe400048060ff */
[----:B------:R-:W-:-:S03]  /*11160*/  PRMT R6, RZ, 0x7610, R6 ;  /* 0x00007610ff067816 */ /* 0x000fc60000000006 */
[----:B------:R0:W-:Y:S01]  /*11170*/  @!P3 STG.E.U8 desc[UR20][R2.64+0x50], R7 ;  /* 0x000050070200b986 */ /* 0x0001e2000c101114 */
[----:B------:R-:W-:Y:S05]  /*11180*/  @P2 BRA `(.L_x_116) ;  /* 0x0000000000042947 */ /* 0x000fea0003800000 */
[----:B------:R0:W5:Y:S02]  /*11190*/  LDG.E.U8 R6, desc[UR20][R30.64+0x51] ;  /* 0x000051141e067981 */ /* 0x000164000c1e1100 */
.L_x_116:
[----:B------:R-:W-:Y:S05]  /*111a0*/  BSYNC B1 ;  /* 0x0000000000017941 */ /* 0x000fea0003800000 */
.L_x_115:
        /* <DEDUP_REMOVED lines=12> */
.L_x_118:
[----:B------:R-:W-:Y:S05]  /*11270*/  BSYNC B1 ;  /* 0x0000000000017941 */ /* 0x000fea0003800000 */
.L_x_117:
        /* <DEDUP_REMOVED lines=12> */
.L_x_120:
[----:B------:R-:W-:Y:S05]  /*11340*/  BSYNC B1 ;  /* 0x0000000000017941 */ /* 0x000fea0003800000 */
.L_x_119:
        /* <DEDUP_REMOVED lines=12> */
.L_x_122:
[----:B------:R-:W-:Y:S05]  /*11410*/  BSYNC B1 ;  /* 0x0000000000017941 */ /* 0x000fea0003800000 */
.L_x_121:
[----:B-----5:R-:W-:Y:S01]  /*11420*/  LOP3.LUT R6, R6, 0xff, RZ, 0xc0, !PT ;  /* 0x000000ff06067812 */ /* 0x020fe200078ec0ff */
[----:B------:R-:W-:Y:S01]  /*11430*/  BSSY B1, `(.L_x_123) ;  /* 0x000000b000017945 */ /* 0x000fe20003800000 */
[----:B------:R-:W-:Y:S02]  /*11440*/  ISETP.LT.OR P2, PT, R0, 0x5a, !P0 ;  /* 0x0000005a0000780c */ /* 0x000fe40004741670 */
[----:B------:R-:W-:-:S05]  /*11450*/  F2FP.F16.E5M2.UNPACK_B R6, R6 ;  /* 0x00000006ff06723e */ /* 0x000fca00020004ff */
[----:B------:R-:W-:-:S05]  /*11460*/  HADD2.F32 R6, -RZ, R6.H0_H0 ;  /* 0x20000006ff067230 */ /* 0x000fca0000004100 */
[----:B0-----:R-:W-:Y:S01]  /*11470*/  FMUL R7, R6, UR23 ;  /* 0x0000001706077c20 */ /* 0x001fe20008400000 */
[----:B------:R-:W-:-:S03]  /*11480*/  PRMT R6, RZ, 0x7610, R6 ;  /* 0x00007610ff067816 */ /* 0x000fc60000000006 */
[----:B------:R-:W-:-:S05]  /*11490*/  FFMA R7, R176, UR22, R7 ;  /* 0x00000016b0077c23 */ /* 0x000fca0008000007 */
[----:B------:R-:W-:-:S05]  /*114a0*/  F2FP.SATFINITE.E5M2.F32.PACK_AB_MERGE_C R7, RZ, R7, RZ ;  /* 0x00000007ff07723e */ /* 0x000fca00048060ff */
[----:B------:R0:W-:Y:S01]  /*114b0*/  @!P3 STG.E.U8 desc[UR20][R2.64+0x58], R7 ;  /* 0x000058070200b986 */ /* 0x0001e2000c101114 */
[----:B------:R-:W-:Y:S05]  /*114c0*/  @P2 BRA `(.L_x_124) ;  /* 0x0000000000042947 */ /* 0x000fea0003800000 */
[----:B------:R0:W5:Y:S02]  /*114d0*/  LDG.E.U8 R6, desc[UR20][R30.64+0x59] ;  /* 0x000059141e067981 */ /* 0x000164000c1e1100 */
.L_x_124:
[----:B------:R-:W-:Y:S05]  /*114e0*/  BSYNC B1 ;  /* 0x0000000000017941 */ /* 0x000fea0003800000 */
.L_x_123:
        /* <DEDUP_REMOVED lines=12> */
.L_x_126:
[----:B------:R-:W-:Y:S05]  /*115b0*/  BSYNC B1 ;  /* 0x0000000000017941 */ /* 0x000fea0003800000 */
.L_x_125:
        /* <DEDUP_REMOVED lines=12> */
.L_x_128:
[----:B------:R-:W-:Y:S05]  /*11680*/  BSYNC B1 ;  /* 0x0000000000017941 */ /* 0x000fea0003800000 */
.L_x_127:
        /* <DEDUP_REMOVED lines=12> */
.L_x_130:
[----:B------:R-:W-:Y:S05]  /*11750*/  BSYNC B1 ;  /* 0x0000000000017941 */ /* 0x000fea0003800000 */
.L_x_129:
        /* <DEDUP_REMOVED lines=12> */
.L_x_132:
[----:B------:R-:W-:Y:S05]  /*11820*/  BSYNC B1 ;  /* 0x0000000000017941 */ /* 0x000fea0003800000 */
.L_x_131:
        /* <DEDUP_REMOVED lines=12> */
.L_x_134:
[----:B------:R-:W-:Y:S05]  /*118f0*/  BSYNC B1 ;  /* 0x0000000000017941 */ /* 0x000fea0003800000 */
.L_x_133:
        /* <DEDUP_REMOVED lines=12> */
.L_x_136:
[----:B------:R-:W-:Y:S05]  /*119c0*/  BSYNC B1 ;  /* 0x0000000000017941 */ /* 0x000fea0003800000 */
.L_x_135:
        /* <DEDUP_REMOVED lines=12> */
.L_x_138:
[----:B------:R-:W-:Y:S05]  /*11a90*/  BSYNC B1 ;  /* 0x0000000000017941 */ /* 0x000fea0003800000 */
.L_x_137:
        /* <DEDUP_REMOVED lines=12> */
.L_x_140:
[----:B------:R-:W-:Y:S05]  /*11b60*/  BSYNC B1 ;  /* 0x0000000000017941 */ /* 0x000fea0003800000 */
.L_x_139:
        /* <DEDUP_REMOVED lines=12> */
.L_x_142:
[----:B------:R-:W-:Y:S05]  /*11c30*/  BSYNC B1 ;  /* 0x0000000000017941 */ /* 0x000fea0003800000 */
.L_x_141:
        /* <DEDUP_REMOVED lines=12> */
.L_x_144:
[----:B------:R-:W-:Y:S05]  /*11d00*/  BSYNC B1 ;  /* 0x0000000000017941 */ /* 0x000fea0003800000 */
.L_x_143:
        /* <DEDUP_REMOVED lines=12> */
.L_x_146:
[----:B------:R-:W-:Y:S05]  /*11dd0*/  BSYNC B1 ;  /* 0x0000000000017941 */ /* 0x000fea0003800000 */
.L_x_145:
        /* <DEDUP_REMOVED lines=12> */
.L_x_148:
[----:B------:R-:W-:Y:S05]  /*11ea0*/  BSYNC B1 ;  /* 0x0000000000017941 */ /* 0x000fea0003800000 */
.L_x_147:
        /* <DEDUP_REMOVED lines=12> */
.L_x_150:
[----:B------:R-:W-:Y:S05]  /*11f70*/  BSYNC B1 ;  /* 0x0000000000017941 */ /* 0x000fea0003800000 */
.L_x_149:
        /* <DEDUP_REMOVED lines=12> */
.L_x_152:
[----:B------:R-:W-:Y:S05]  /*12040*/  BSYNC B1 ;  /* 0x0000000000017941 */ /* 0x000fea0003800000 */
.L_x_151:
        /* <DEDUP_REMOVED lines=12> */
.L_x_154:
[----:B------:R-:W-:Y:S05]  /*12110*/  BSYNC B1 ;  /* 0x0000000000017941 */ /* 0x000fea0003800000 */
.L_x_153:
        /* <DEDUP_REMOVED lines=12> */
.L_x_156:
[----:B------:R-:W-:Y:S05]  /*121e0*/  BSYNC B1 ;  /* 0x0000000000017941 */ /* 0x000fea0003800000 */
.L_x_155:
        /* <DEDUP_REMOVED lines=12> */
.L_x_158:
[----:B------:R-:W-:Y:S05]  /*122b0*/  BSYNC B1 ;  /* 0x0000000000017941 */ /* 0x000fea0003800000 */
.L_x_157:
        /* <DEDUP_REMOVED lines=12> */
.L_x_160:
[----:B------:R-:W-:Y:S05]  /*12380*/  BSYNC B1 ;  /* 0x0000000000017941 */ /* 0x000fea0003800000 */
.L_x_159:
        /* <DEDUP_REMOVED lines=12> */
.L_x_162:
[----:B------:R-:W-:Y:S05]  /*12450*/  BSYNC B1 ;  /* 0x0000000000017941 */ /* 0x000fea0003800000 */
.L_x_161:
        /* <DEDUP_REMOVED lines=12> */
.L_x_164:
[----:B------:R-:W-:Y:S05]  /*12520*/  BSYNC B1 ;  /* 0x0000000000017941 */ /* 0x000fea0003800000 */
.L_x_163:
        /* <DEDUP_REMOVED lines=12> */
.L_x_166:
[----:B------:R-:W-:Y:S05]  /*125f0*/  BSYNC B1 ;  /* 0x0000000000017941 */ /* 0x000fea0003800000 */
.L_x_165:
        /* <DEDUP_REMOVED lines=12> */
.L_x_168:
[----:B------:R-:W-:Y:S05]  /*126c0*/  BSYNC B1 ;  /* 0x0000000000017941 */ /* 0x000fea0003800000 */
.L_x_167:
        /* <DEDUP_REMOVED lines=12> */
.L_x_170:
[----:B------:R-:W-:Y:S05]  /*12790*/  BSYNC B1 ;  /* 0x0000000000017941 */ /* 0x000fea0003800000 */
.L_x_169:
        /* <DEDUP_REMOVED lines=12> */
.L_x_172:
[----:B------:R-:W-:Y:S05]  /*12860*/  BSYNC B1 ;  /* 0x0000000000017941 */ /* 0x000fea0003800000 */
.L_x_171:
        /* <DEDUP_REMOVED lines=12> */
.L_x_174:
[----:B------:R-:W-:Y:S05]  /*12930*/  BSYNC B1 ;  /* 0x0000000000017941 */ /* 0x000fea0003800000 */
.L_x_173:
        /* <DEDUP_REMOVED lines=12> */
.L_x_176:
[----:B------:R-:W-:Y:S05]  /*12a00*/  BSYNC B1 ;  /* 0x0000000000017941 */ /* 0x000fea0003800000 */
.L_x_175:
        /* <DEDUP_REMOVED lines=12> */
.L_x_178:
[----:B------:R-:W-:Y:S05]  /*12ad0*/  BSYNC B1 ;  /* 0x0000000000017941 */ /* 0x000fea0003800000 */
.L_x_177:
        /* <DEDUP_REMOVED lines=12> */
.L_x_180:
[----:B------:R-:W-:Y:S05]  /*12ba0*/  BSYNC B1 ;  /* 0x0000000000017941 */ /* 0x000fea0003800000 */
.L_x_179:
        /* <DEDUP_REMOVED lines=12> */
.L_x_182:
[----:B------:R-:W-:Y:S05]  /*12c70*/  BSYNC B1 ;  /* 0x0000000000017941 */ /* 0x000fea0003800000 */
.L_x_181:
        /* <DEDUP_REMOVED lines=12> */
.L_x_184:
[----:B------:R-:W-:Y:S05]  /*12d40*/  BSYNC B1 ;  /* 0x0000000000017941 */ /* 0x000fea0003800000 */
.L_x_183:
        /* <DEDUP_REMOVED lines=12> */
.L_x_186:
[----:B------:R-:W-:Y:S05]  /*12e10*/  BSYNC B1 ;  /* 0x0000000000017941 */ /* 0x000fea0003800000 */
.L_x_185:
        /* <DEDUP_REMOVED lines=12> */
.L_x_188:
[----:B------:R-:W-:Y:S05]  /*12ee0*/  BSYNC B1 ;  /* 0x0000000000017941 */ /* 0x000fea0003800000 */
.L_x_187:
        /* <DEDUP_REMOVED lines=12> */
.L_x_190:
[----:B------:R-:W-:Y:S05]  /*12fb0*/  BSYNC B1 ;  /* 0x0000000000017941 */ /* 0x000fea0003800000 */
.L_x_189:
        /* <DEDUP_REMOVED lines=12> */
.L_x_192:
[----:B------:R-:W-:Y:S05]  /*13080*/  BSYNC B1 ;  /* 0x0000000000017941 */ /* 0x000fea0003800000 */
.L_x_191:
        /* <DEDUP_REMOVED lines=12> */
.L_x_194:
[----:B------:R-:W-:Y:S05]  /*13150*/  BSYNC B1 ;  /* 0x0000000000017941 */ /* 0x000fea0003800000 */
.L_x_193:
        /* <DEDUP_REMOVED lines=12> */
.L_x_196:
[----:B------:R-:W-:Y:S05]  /*13220*/  BSYNC B1 ;  /* 0x0000000000017941 */ /* 0x000fea0003800000 */
.L_x_195:
        /* <DEDUP_REMOVED lines=12> */
.L_x_198:
[----:B------:R-:W-:Y:S05]  /*132f0*/  BSYNC B1 ;  /* 0x0000000000017941 */ /* 0x000fea0003800000 */
.L_x_197:
        /* <DEDUP_REMOVED lines=12> */
.L_x_200:
[----:B------:R-:W-:Y:S05]  /*133c0*/  BSYNC B1 ;  /* 0x0000000000017941 */ /* 0x000fea0003800000 */
.L_x_199:
        /* <DEDUP_REMOVED lines=12> */
.L_x_202:
[----:B------:R-:W-:Y:S05]  /*13490*/  BSYNC B1 ;  /* 0x0000000000017941 */ /* 0x000fea0003800000 */
.L_x_201:
        /* <DEDUP_REMOVED lines=12> */
.L_x_204:
[----:B------:R-:W-:Y:S05]  /*13560*/  BSYNC B1 ;  /* 0x0000000000017941 */ /* 0x000fea0003800000 */
.L_x_203:
        /* <DEDUP_REMOVED lines=12> */
.L_x_206:
[----:B------:R-:W-:Y:S05]  /*13630*/  BSYNC B1 ;  /* 0x0000000000017941 */ /* 0x000fea0003800000 */
.L_x_205:
        /* <DEDUP_REMOVED lines=12> */
.L_x_208:
[----:B------:R-:W-:Y:S05]  /*13700*/  BSYNC B1 ;  /* 0x0000000000017941 */ /* 0x000fea0003800000 */
.L_x_207:
        /* <DEDUP_REMOVED lines=12> */
.L_x_210:
[----:B------:R-:W-:Y:S05]  /*137d0*/  BSYNC B1 ;  /* 0x0000000000017941 */ /* 0x000fea0003800000 */
.L_x_209:
        /* <DEDUP_REMOVED lines=12> */
.L_x_212:
[----:B------:R-:W-:Y:S05]  /*138a0*/  BSYNC B1 ;  /* 0x0000000000017941 */ /* 0x000fea0003800000 */
.L_x_211:
        /* <DEDUP_REMOVED lines=12> */
.L_x_214:
[----:B------:R-:W-:Y:S05]  /*13970*/  BSYNC B1 ;  /* 0x0000000000017941 */ /* 0x000fea0003800000 */
.L_x_213:
        /* <DEDUP_REMOVED lines=12> */
.L_x_216:
[----:B------:R-:W-:Y:S05]  /*13a40*/  BSYNC B1 ;  /* 0x0000000000017941 */ /* 0x000fea0003800000 */
.L_x_215:
        /* <DEDUP_REMOVED lines=12> */
.L_x_218:
[----:B------:R-:W-:Y:S05]  /*13b10*/  BSYNC B1 ;  /* 0x0000000000017941 */ /* 0x000fea0003800000 */
.L_x_217:
        /* <DEDUP_REMOVED lines=12> */
.L_x_220:
[----:B------:R-:W-:Y:S05]  /*13be0*/  BSYNC B1 ;  /* 0x0000000000017941 */ /* 0x000fea0003800000 */
.L_x_219:
        /* <DEDUP_REMOVED lines=12> */
.L_x_222:
[----:B------:R-:W-:Y:S05]  /*13cb0*/  BSYNC B1 ;  /* 0x0000000000017941 */ /* 0x000fea0003800000 */
.L_x_221:
        /* <DEDUP_REMOVED lines=12> */
.L_x_224:
[----:B------:R-:W-:Y:S05]  /*13d80*/  BSYNC B1 ;  /* 0x0000000000017941 */ /* 0x000fea0003800000 */
.L_x_223:
        /* <DEDUP_REMOVED lines=12> */
.L_x_226:
[----:B------:R-:W-:Y:S05]  /*13e50*/  BSYNC B1 ;  /* 0x0000000000017941 */ /* 0x000fea0003800000 */
.L_x_225:
        /* <DEDUP_REMOVED lines=12> */
.L_x_228:
[----:B------:R-:W-:Y:S05]  /*13f20*/  BSYNC B1 ;  /* 0x0000000000017941 */ /* 0x000fea0003800000 */
.L_x_227:
        /* <DEDUP_REMOVED lines=12> */
.L_x_230:
[----:B------:R-:W-:Y:S05]  /*13ff0*/  BSYNC B1 ;  /* 0x0000000000017941 */ /* 0x000fea0003800000 */
.L_x_229:
        /* <DEDUP_REMOVED lines=12> */
.L_x_232:
[----:B------:R-:W-:Y:S05]  /*140c0*/  BSYNC B1 ;  /* 0x0000000000017941 */ /* 0x000fea0003800000 */
.L_x_231:
        /* <DEDUP_REMOVED lines=12> */
.L_x_234:
[----:B------:R-:W-:Y:S05]  /*14190*/  BSYNC B1 ;  /* 0x0000000000017941 */ /* 0x000fea0003800000 */
.L_x_233:
        /* <DEDUP_REMOVED lines=12> */
.L_x_236:
[----:B------:R-:W-:Y:S05]  /*14260*/  BSYNC B1 ;  /* 0x0000000000017941 */ /* 0x000fea0003800000 */
.L_x_235:
        /* <DEDUP_REMOVED lines=12> */
.L_x_238:
[----:B------:R-:W-:Y:S05]  /*14330*/  BSYNC B1 ;  /* 0x0000000000017941 */ /* 0x000fea0003800000 */
.L_x_237:
        /* <DEDUP_REMOVED lines=12> */
.L_x_240:
[----:B------:R-:W-:Y:S05]  /*14400*/  BSYNC B1 ;  /* 0x0000000000017941 */ /* 0x000fea0003800000 */
.L_x_239:
        /* <DEDUP_REMOVED lines=12> */
.L_x_242:
[----:B------:R-:W-:Y:S05]  /*144d0*/  BSYNC B1 ;  /* 0x0000000000017941 */ /* 0x000fea0003800000 */
.L_x_241:
        /* <DEDUP_REMOVED lines=12> */
.L_x_244:
[----:B------:R-:W-:Y:S05]  /*145a0*/  BSYNC B1 ;  /* 0x0000000000017941 */ /* 0x000fea0003800000 */
.L_x_243:
        /* <DEDUP_REMOVED lines=12> */
.L_x_246:
[----:B------:R-:W-:Y:S05]  /*14670*/  BSYNC B1 ;  /* 0x0000000000017941 */ /* 0x000fea0003800000 */
.L_x_245:
[----:B0-----:R-:W2:Y:S01]  /*14680*/  LDL.LU R7, [R1+0x200] ;  /* 0x0002000001077983 */ /* 0x001ea20000300800 */
[----:B-----5:R-:W-:Y:S01]  /*14690*/  LOP3.LUT R6, R6, 0xff, RZ, 0xc0, !PT ;  /* 0x000000ff06067812 */ /* 0x020fe200078ec0ff */
[----:B------:R-:W-:Y:S01]  /*146a0*/  BSSY B1, `(.L_x_247) ;  /* 0x000000b000017945 */ /* 0x000fe20003800000 */
[----:B------:R-:W-:Y:S02]  /*146b0*/  ISETP.LT.OR P2, PT, R0, 0xd2, !P1 ;  /* 0x000000d20000780c */ /* 0x000fe40004f41670 */
[----:B------:R-:W-:-:S05]  /*146c0*/  F2FP.F16.E5M2.UNPACK_B R6, R6 ;  /* 0x00000006ff06723e */ /* 0x000fca00020004ff */
[----:B------:R-:W-:-:S05]  /*146d0*/  HADD2.F32 R6, -RZ, R6.H0_H0 ;  /* 0x20000006ff067230 */ /* 0x000fca0000004100 */
[----:B------:R-:W-:-:S04]  /*146e0*/  FMUL R6, R6, UR23 ;  /* 0x0000001706067c20 */ /* 0x000fc80008400000 */
[----:B--2---:R-:W-:-:S05]  /*146f0*/  FFMA R6, R7, UR22, R6 ;  /* 0x0000001607067c23 */ /* 0x004fca0008000006 */
[----:B------:R-:W-:Y:S02]  /*14700*/  F2FP.SATFINITE.E5M2.F32.PACK_AB_MERGE_C R7, RZ, R6, RZ ;  /* 0x00000006ff07723e */ /* 0x000fe400048060ff */
[----:B------:R-:W-:-:S03]  /*14710*/  PRMT R6, RZ, 0x7610, R6 ;  /* 0x00007610ff067816 */ /* 0x000fc60000000006 */
[----:B------:R0:W-:Y:S01]  /*14720*/  @!P3 STG.E.U8 desc[UR20][R24.64+0xd0], R7 ;  /* 0x0000d0071800b986 */ /* 0x0001e2000c101114 */
[----:B------:R-:W-:Y:S05]  /*14730*/  @P2 BRA `(.L_x_248) ;  /* 0x0000000000042947 */ /* 0x000fea0003800000 */
[----:B------:R2:W5:Y:S02]  /*14740*/  LDG.E.U8 R6, desc[UR20][R4.64+0xd1] ;  /* 0x0000d11404067981 */ /* 0x000564000c1e1100 */
.L_x_248:
[----:B------:R-:W-:Y:S05]  /*14750*/  BSYNC B1 ;  /* 0x0000000000017941 */ /* 0x000fea0003800000 */
.L_x_247:
[----:B0-----:R-:W3:Y:S01]  /*14760*/  LDL.LU R7, [R1+0x204] ;  /* 0x0002040001077983 */ /* 0x001ee20000300800 */
[----:B-----5:R-:W-:Y:S01]  /*14770*/  LOP3.LUT R6, R6, 0xff, RZ, 0xc0, !PT ;  /* 0x000000ff06067812 */ /* 0x020fe200078ec0ff */
[----:B------:R-:W-:Y:S01]  /*14780*/  BSSY B1, `(.L_x_249) ;  /* 0x000000b000017945 */ /* 0x000fe20003800000 */
[----:B------:R-:W-:Y:S02]  /*14790*/  ISETP.LT.OR P3, PT, R0, 0xd9, !P0 ;  /* 0x000000d90000780c */ /* 0x000fe40004761670 */
[----:B------:R-:W-:-:S05]  /*147a0*/  F2FP.F16.E5M2.UNPACK_B R6, R6 ;  /* 0x00000006ff06723e */ /* 0x000fca00020004ff */
[----:B------:R-:W-:-:S05]  /*147b0*/  HADD2.F32 R6, -RZ, R6.H0_H0 ;  /* 0x20000006ff067230 */ /* 0x000fca0000004100 */
[----:B------:R-:W-:-:S04]  /*147c0*/  FMUL R6, R6, UR23 ;  /* 0x0000001706067c20 */ /* 0x000fc80008400000 */
[----:B---3--:R-:W-:-:S05]  /*147d0*/  FFMA R6, R7, UR22, R6 ;  /* 0x0000001607067c23 */ /* 0x008fca0008000006 */
[----:B------:R-:W-:Y:S02]  /*147e0*/  F2FP.SATFINITE.E5M2.F32.PACK_AB_MERGE_C R7, RZ, R6, RZ ;  /* 0x00000006ff07723e */ /* 0x000fe400048060ff */
[----:B------:R-:W-:-:S03]  /*147f0*/  PRMT R6, RZ, 0x7610, R6 ;  /* 0x00007610ff067816 */ /* 0x000fc60000000006 */
[----:B------:R0:W-:Y:S01]  /*14800*/  @!P2 STG.E.U8 desc[UR20][R24.64+0xd1], R7 ;  /* 0x0000d1071800a986 */ /* 0x0001e2000c101114 */
[----:B------:R-:W-:Y:S05]  /*14810*/  @P3 BRA `(.L_x_250) ;  /* 0x0000000000043947 */ /* 0x000fea0003800000 */
[----:B------:R3:W5:Y:S02]  /*14820*/  LDG.E.U8 R6, desc[UR20][R30.64+0xd8] ;  /* 0x0000d8141e067981 */ /* 0x000764000c1e1100 */
.L_x_250:
[----:B------:R-:W-:Y:S05]  /*14830*/  BSYNC B1 ;  /* 0x0000000000017941 */ /* 0x000fea0003800000 */
.L_x_249:
        /* <DEDUP_REMOVED lines=13> */
.L_x_252:
[----:B------:R-:W-:Y:S05]  /*14910*/  BSYNC B1 ;  /* 0x0000000000017941 */ /* 0x000fea0003800000 */
.L_x_251:
        /* <DEDUP_REMOVED lines=13> */
.L_x_254:
[----:B------:R-:W-:Y:S05]  /*149f0*/  BSYNC B1 ;  /* 0x0000000000017941 */ /* 0x000fea0003800000 */
.L_x_253:
        /* <DEDUP_REMOVED lines=13> */
.L_x_256:
[----:B------:R-:W-:Y:S05]  /*14ad0*/  BSYNC B1 ;  /* 0x0000000000017941 */ /* 0x000fea0003800000 */
.L_x_255:
        /* <DEDUP_REMOVED lines=13> */
.L_x_258:
[----:B------:R-:W-:Y:S05]  /*14bb0*/  BSYNC B1 ;  /* 0x0000000000017941 */ /* 0x000fea0003800000 */
.L_x_257:
        /* <DEDUP_REMOVED lines=13> */
.L_x_260:
[----:B------:R-:W-:Y:S05]  /*14c90*/  BSYNC B1 ;  /* 0x0000000000017941 */ /* 0x000fea0003800000 */
.L_x_259:
        /* <DEDUP_REMOVED lines=13> */
.L_x_262:
[----:B------:R-:W-:Y:S05]  /*14d70*/  BSYNC B1 ;  /* 0x0000000000017941 */ /* 0x000fea0003800000 */
.L_x_261:
        /* <DEDUP_REMOVED lines=13> */
.L_x_264:
[----:B------:R-:W-:Y:S05]  /*14e50*/  BSYNC B1 ;  /* 0x0000000000017941 */ /* 0x000fea0003800000 */
.L_x_263:
        /* <DEDUP_REMOVED lines=13> */
.L_x_266:
[----:B------:R-:W-:Y:S05]  /*14f30*/  BSYNC B1 ;  /* 0x0000000000017941 */ /* 0x000fea0003800000 */
.L_x_265:
        /* <DEDUP_REMOVED lines=13> */
.L_x_268:
[----:B------:R-:W-:Y:S05]  /*15010*/  BSYNC B1 ;  /* 0x0000000000017941 */ /* 0x000fea0003800000 */
.L_x_267:
        /* <DEDUP_REMOVED lines=13> */
.L_x_270:
[----:B------:R-:W-:Y:S05]  /*150f0*/  BSYNC B1 ;  /* 0x0000000000017941 */ /* 0x000fea0003800000 */
.L_x_269:
        /* <DEDUP_REMOVED lines=13> */
.L_x_272:
[----:B------:R-:W-:Y:S05]  /*151d0*/  BSYNC B1 ;  /* 0x0000000000017941 */ /* 0x000fea0003800000 */
.L_x_271:
        /* <DEDUP_REMOVED lines=13> */
.L_x_274:
[----:B------:R-:W-:Y:S05]  /*152b0*/  BSYNC B1 ;  /* 0x0000000000017941 */ /* 0x000fea0003800000 */
.L_x_273:
        /* <DEDUP_REMOVED lines=13> */
.L_x_276:
[----:B------:R-:W-:Y:S05]  /*15390*/  BSYNC B1 ;  /* 0x0000000000017941 */ /* 0x000fea0003800000 */
.L_x_275:
        /* <DEDUP_REMOVED lines=13> */
.L_x_278:
[----:B------:R-:W-:Y:S05]  /*15470*/  BSYNC B1 ;  /* 0x0000000000017941 */ /* 0x000fea0003800000 */
.L_x_277:
        /* <DEDUP_REMOVED lines=13> */
.L_x_280:
[----:B------:R-:W-:Y:S05]  /*15550*/  BSYNC B1 ;  /* 0x0000000000017941 */ /* 0x000fea0003800000 */
.L_x_279:
        /* <DEDUP_REMOVED lines=13> */
.L_x_282:
[----:B------:R-:W-:Y:S05]  /*15630*/  BSYNC B1 ;  /* 0x0000000000017941 */ /* 0x000fea0003800000 */
.L_x_281:
        /* <DEDUP_REMOVED lines=13> */
.L_x_284:
[----:B------:R-:W-:Y:S05]  /*15710*/  BSYNC B1 ;  /* 0x0000000000017941 */ /* 0x000fea0003800000 */
.L_x_283:
        /* <DEDUP_REMOVED lines=13> */
.L_x_286:
[----:B------:R-:W-:Y:S05]  /*157f0*/  BSYNC B1 ;  /* 0x0000000000017941 */ /* 0x000fea0003800000 */
.L_x_285:
[----:B0-----:R-:W2:Y:S01]  /*15800*/  LDL.LU R3, [R1+0x250] ;  /* 0x0002500001037983 */ /* 0x001ea20000300800 */
[----:B-----5:R-:W-:Y:S01]  /*15810*/  LOP3.LUT R6, R6, 0xff, RZ, 0xc0, !PT ;  /* 0x000000ff06067812 */ /* 0x020fe200078ec0ff */
[----:B------:R-:W-:Y:S01]  /*15820*/  BSSY B1, `(.L_x_287) ;  /* 0x000000b000017945 */ /* 0x000fe20003800000 */
[----:B------:R-:W-:Y:S02]  /*15830*/  ISETP.LT.OR P1, PT, R0, 0xfa, !P1 ;  /* 0x000000fa0000780c */ /* 0x000fe40004f21670 */
[----:B------:R-:W-:Y:S02]  /*15840*/  F2FP.F16.E5M2.UNPACK_B R6, R6 ;  /* 0x00000006ff06723e */ /* 0x000fe400020004ff */
[----:B------:R-:W-:-:S03]  /*15850*/  PRMT R2, RZ, 0x7610, R2 ;  /* 0x00007610ff027816 */ /* 0x000fc60000000002 */
[----:B------:R-:W-:-:S05]  /*15860*/  HADD2.F32 R6, -RZ, R6.H0_H0 ;  /* 0x20000006ff067230 */ /* 0x000fca0000004100 */
[----:B------:R-:W-:-:S04]  /*15870*/  FMUL R6, R6, UR23 ;  /* 0x0000001706067c20 */ /* 0x000fc80008400000 */
[----:B--2---:R-:W-:-:S05]  /*15880*/  FFMA R6, R3, UR22, R6 ;  /* 0x0000001603067c23 */ /* 0x004fca0008000006 */
[----:B------:R-:W-:-:S05]  /*15890*/  F2FP.SATFINITE.E5M2.F32.PACK_AB_MERGE_C R3, RZ, R6, RZ ;  /* 0x00000006ff03723e */ /* 0x000fca00048060ff */
[----:B------:R0:W-:Y:S01]  /*158a0*/  @!P2 STG.E.U8 desc[UR20][R24.64+0xf8], R3 ;  /* 0x0000f8031800a986 */ /* 0x0001e2000c101114 */
[----:B------:R-:W-:Y:S05]  /*158b0*/  @P1 BRA `(.L_x_288) ;  /* 0x0000000000041947 */ /* 0x000fea0003800000 */
[----:B------:R2:W5:Y:S02]  /*158c0*/  LDG.E.U8 R2, desc[UR20][R4.64+0xf9] ;  /* 0x0000f91404027981 */ /* 0x000564000c1e1100 */
.L_x_288:
[----:B------:R-:W-:Y:S05]  /*158d0*/  BSYNC B1 ;  /* 0x0000000000017941 */ /* 0x000fea0003800000 */
.L_x_287:
[----:B------:R-:W2:Y:S01]  /*158e0*/  LDL.LU R7, [R1+0x254] ;  /* 0x0002540001077983 */ /* 0x000ea20000300800 */
[----:B-----5:R-:W-:Y:S01]  /*158f0*/  LOP3.LUT R2, R2, 0xff, RZ, 0xc0, !PT ;  /* 0x000000ff02027812 */ /* 0x020fe200078ec0ff */
[----:B------:R-:W-:Y:S01]  /*15900*/  BSSY B1, `(.L_x_289) ;  /* 0x0000013000017945 */ /* 0x000fe20003800000 */
[----:B--234-:R-:W-:Y:S02]  /*15910*/  IADD3 R5, P0, R33, 0x80, RZ ;  /* 0x0000008021057810 */ /* 0x01cfe40007f1e0ff */
[----:B------:R-:W-:-:S03]  /*15920*/  F2FP.F16.E5M2.UNPACK_B R2, R2 ;  /* 0x00000002ff02723e */ /* 0x000fc600020004ff */
[----:B0-----:R-:W-:Y:S01]  /*15930*/  IMAD.X R3, RZ, RZ, R35, P0 ;  /* 0x000000ffff037224 */ /* 0x001fe200000e0623 */
[----:B------:R-:W-:Y:S01]  /*15940*/  ISETP.GE.AND P0, PT, R32, 0x81, PT ;  /* 0x000000812000780c */ /* 0x000fe20003f06270 */
[----:B------:R-:W-:Y:S02]  /*15950*/  HADD2.F32 R2, -RZ, R2.H0_H0 ;  /* 0x20000002ff027230 */ /* 0x000fe40000004100 */
[----:B------:R-:W-:Y:S01]  /*15960*/  IMAD R6, R3, UR6, RZ ;  /* 0x0000000603067c24 */ /* 0x000fe2000f8e02ff */
[----:B------:R-:W-:Y:S02]  /*15970*/  ISETP.LT.OR P3, PT, R0, 0x1, !P0 ;  /* 0x000000010000780c */ /* 0x000fe40004761670 */
[----:B------:R-:W-:Y:S01]  /*15980*/  FMUL R4, R2, UR23 ;  /* 0x0000001702047c20 */ /* 0x000fe20008400000 */
[----:B------:R-:W-:-:S04]  /*15990*/  IMAD.WIDE.U32 R2, R5, UR6, R36 ;  /* 0x0000000605027c25 */ /* 0x000fc8000f8e0024 */
[----:B------:R-:W-:Y:S01]  /*159a0*/  IMAD R5, R5, UR7, R6 ;  /* 0x0000000705057c24 */ /* 0x000fe2000f8e0206 */
[----:B------:R-:W-:-:S04]  /*159b0*/  IADD3 R2, P2, R2, UR10, RZ ;  /* 0x0000000a02027c10 */ /* 0x000fc8000ff5e0ff */
[----:B------:R-:W-:Y:S01]  /*159c0*/  IADD3.X R3, R3, UR11, R5, P2, !PT ;  /* 0x0000000b03037c10 */ /* 0x000fe200097fe405 */
[----:B------:R-:W-:-:S05]  /*159d0*/  FFMA R4, R7, UR22, R4 ;  /* 0x0000001607047c23 */ /* 0x000fca0008000004 */
[----:B------:R-:W-:Y:S02]  /*159e0*/  F2FP.SATFINITE.E5M2.F32.PACK_AB_MERGE_C R7, RZ, R4, RZ ;  /* 0x00000004ff07723e */ /* 0x000fe400048060ff */
[----:B------:R-:W-:-:S03]  /*159f0*/  PRMT R4, RZ, 0x7610, R4 ;  /* 0x00007610ff047816 */ /* 0x000fc60000000004 */
[----:B------:R0:W-:Y:S01]  /*15a00*/  @!P1 STG.E.U8 desc[UR20][R24.64+0xf9], R7 ;  /* 0x0000f90718009986 */ /* 0x0001e2000c101114 */
[----:B------:R-:W-:Y:S05]  /*15a10*/  @P3 BRA `(.L_x_290) ;  /* 0x0000000000043947 */ /* 0x000fea0003800000 */
[----:B------:R2:W5:Y:S02]  /*15a20*/  LDG.E.U8 R4, desc[UR20][R2.64] ;  /* 0x0000001402047981 */ /* 0x000564000c1e1100 */
.L_x_290:
[----:B------:R-:W-:Y:S05]  /*15a30*/  BSYNC B1 ;  /* 0x0000000000017941 */ /* 0x000fea0003800000 */
.L_x_289:
[----:B------:R-:W3:Y:S01]  /*15a40*/  LDL.LU R5, [R1+0x258] ;  /* 0x0002580001057983 */ /* 0x000ee20000300800 */
        /* <DEDUP_REMOVED lines=12> */
.L_x_292:
[----:B------:R-:W-:Y:S05]  /*15b10*/  BSYNC B1 ;  /* 0x0000000000017941 */ /* 0x000fea0003800000 */
.L_x_291:
[----:B---3--:R-:W3:Y:S01]  /*15b20*/  LDL.LU R5, [R1+0x25c] ;  /* 0x00025c0001057983 */ /* 0x008ee20000300800 */
[----:B-----5:R-:W-:Y:S01]  /*15b30*/  LOP3.LUT R4, R4, 0xff, RZ, 0xc0, !PT ;  /* 0x000000ff04047812 */ /* 0x020fe200078ec0ff */
[----:B------:R-:W-:Y:S01]  /*15b40*/  BSSY B1, `(.L_x_293) ;  /* 0x0000013000017945 */ /* 0x000fe20003800000 */
[----:B------:R-:W-:Y:S02]  /*15b50*/  IADD3 R33, P1, R33, 0x88, RZ ;  /* 0x0000008821217810 */ /* 0x000fe40007f3e0ff */
[----:B------:R-:W-:Y:S02]  /*15b60*/  F2FP.F16.E5M2.UNPACK_B R4, R4 ;  /* 0x00000004ff04723e */ /* 0x000fe400020004ff */
[----:B------:R-:W-:Y:S01]  /*15b70*/  PRMT R6, RZ, 0x7610, R6 ;  /* 0x00007610ff067816 */ /* 0x000fe20000000006 */
[----:B------:R-:W-:Y:S01]  /*15b80*/  IMAD.X R34, RZ, RZ, R35, P1 ;  /* 0x000000ffff227224 */ /* 0x000fe200008e0623 */
[----:B------:R-:W-:Y:S01]  /*15b90*/  ISETP.GE.AND P1, PT, R32, 0x89, PT ;  /* 0x000000892000780c */ /* 0x000fe20003f26270 */
[----:B------:R-:W-:-:S02]  /*15ba0*/  HADD2.F32 R4, -RZ, R4.H0_H0 ;  /* 0x20000004ff047230 */ /* 0x000fc40000004100 */
[----:B------:R-:W-:Y:S01]  /*15bb0*/  IMAD R34, R34, UR6, RZ ;  /* 0x0000000622227c24 */ /* 0x000fe2000f8e02ff */
[----:B------:R-:W-:Y:S01]  /*15bc0*/  ISETP.LT.OR P5, PT, R0, 0x1, !P1 ;  /* 0x000000010000780c */ /* 0x000fe20004fa1670 */
[----:B------:R-:W-:-:S04]  /*15bd0*/  IMAD.WIDE.U32 R36, R33, UR6, R36 ;  /* 0x0000000621247c25 */ /* 0x000fc8000f8e0024 */
[----:B------:R-:W-:Y:S01]  /*15be0*/  FMUL R4, R4, UR23 ;  /* 0x0000001704047c20 */ /* 0x000fe20008400000 */
[----:B------:R-:W-:-:S03]  /*15bf0*/  IMAD R33, R33, UR7, R34 ;  /* 0x0000000721217c24 */ /* 0x000fc6000f8e0222 */
[----:B---3--:R-:W-:Y:S01]  /*15c00*/  FFMA R5, R5, UR22, R4 ;  /* 0x0000001605057c23 */ /* 0x008fe20008000004 */
[----:B------:R-:W-:-:S04]  /*15c10*/  IADD3 R4, P3, R36, UR10, RZ ;  /* 0x0000000a24047c10 */ /* 0x000fc8000ff7e0ff */
[----:B0-----:R-:W-:Y:S02]  /*15c20*/  F2FP.SATFINITE.E5M2.F32.PACK_AB_MERGE_C R7, RZ, R5, RZ ;  /* 0x00000005ff07723e */ /* 0x001fe400048060ff */
[----:B------:R-:W-:-:S03]  /*15c30*/  IADD3.X R5, R37, UR11, R33, P3, !PT ;  /* 0x0000000b25057c10 */ /* 0x000fc60009ffe421 */
[----:B------:R0:W-:Y:S01]  /*15c40*/  @!P2 STG.E.U8 desc[UR20][R28.64+0x1], R7 ;  /* 0x000001071c00a986 */ /* 0x0001e2000c101114 */
[----:B------:R-:W-:Y:S05]  /*15c50*/  @P5 BRA `(.L_x_294) ;  /* 0x0000000000045947 */ /* 0x000fea0003800000 */
[----:B------:R3:W5:Y:S02]  /*15c60*/  LDG.E.U8 R6, desc[UR20][R4.64] ;  /* 0x0000001404067981 */ /* 0x000764000c1e1100 */
.L_x_294:
[----:B------:R-:W-:Y:S05]  /*15c70*/  BSYNC B1 ;  /* 0x0000000000017941 */ /* 0x000fea0003800000 */
.L_x_293:
        /* <DEDUP_REMOVED lines=13> */
.L_x_296:
[----:B------:R-:W-:Y:S05]  /*15d50*/  BSYNC B1 ;  /* 0x0000000000017941 */ /* 0x000fea0003800000 */
.L_x_295:
        /* <DEDUP_REMOVED lines=13> */
.L_x_298:
[----:B------:R-:W-:Y:S05]  /*15e30*/  BSYNC B1 ;  /* 0x0000000000017941 */ /* 0x000fea0003800000 */
.L_x_297:
        /* <DEDUP_REMOVED lines=13> */
.L_x_300:
[----:B------:R-:W-:Y:S05]  /*15f10*/  BSYNC B1 ;  /* 0x0000000000017941 */ /* 0x000fea0003800000 */
.L_x_299:
        /* <DEDUP_REMOVED lines=13> */
.L_x_302:
[----:B------:R-:W-:Y:S05]  /*15ff0*/  BSYNC B1 ;  /* 0x0000000000017941 */ /* 0x000fea0003800000 */
.L_x_301:
        /* <DEDUP_REMOVED lines=13> */
.L_x_304:
[----:B------:R-:W-:Y:S05]  /*160d0*/  BSYNC B1 ;  /* 0x0000000000017941 */ /* 0x000fea0003800000 */
.L_x_303:
        /* <DEDUP_REMOVED lines=13> */
.L_x_306:
[----:B------:R-:W-:Y:S05]  /*161b0*/  BSYNC B1 ;  /* 0x0000000000017941 */ /* 0x000fea0003800000 */
.L_x_305:
        /* <DEDUP_REMOVED lines=13> */
.L_x_308:
[----:B------:R-:W-:Y:S05]  /*16290*/  BSYNC B1 ;  /* 0x0000000000017941 */ /* 0x000fea0003800000 */
.L_x_307:
        /* <DEDUP_REMOVED lines=13> */
.L_x_310:
[----:B------:R-:W-:Y:S05]  /*16370*/  BSYNC B1 ;  /* 0x0000000000017941 */ /* 0x000fea0003800000 */
.L_x_309:
        /* <DEDUP_REMOVED lines=13> */
.L_x_312:
[----:B------:R-:W-:Y:S05]  /*16450*/  BSYNC B1 ;  /* 0x0000000000017941 */ /* 0x000fea0003800000 */
.L_x_311:
        /* <DEDUP_REMOVED lines=13> */
.L_x_314:
[----:B------:R-:W-:Y:S05]  /*16530*/  BSYNC B1 ;  /* 0x0000000000017941 */ /* 0x000fea0003800000 */
.L_x_313:
        /* <DEDUP_REMOVED lines=13> */
.L_x_316:
[----:B------:R-:W-:Y:S05]  /*16610*/  BSYNC B1 ;  /* 0x0000000000017941 */ /* 0x000fea0003800000 */
.L_x_315:
        /* <DEDUP_REMOVED lines=13> */
.L_x_318:
[----:B------:R-:W-:Y:S05]  /*166f0*/  BSYNC B1 ;  /* 0x0000000000017941 */ /* 0x000fea0003800000 */
.L_x_317:
        /* <DEDUP_REMOVED lines=13> */
.L_x_320:
[----:B------:R-:W-:Y:S05]  /*167d0*/  BSYNC B1 ;  /* 0x0000000000017941 */ /* 0x000fea0003800000 */
.L_x_319:
        /* <DEDUP_REMOVED lines=13> */
.L_x_322:
[----:B------:R-:W-:Y:S05]  /*168b0*/  BSYNC B1 ;  /* 0x0000000000017941 */ /* 0x000fea0003800000 */
.L_x_321:
        /* <DEDUP_REMOVED lines=13> */
.L_x_324:
[----:B------:R-:W-:Y:S05]  /*16990*/  BSYNC B1 ;  /* 0x0000000000017941 */ /* 0x000fea0003800000 */
.L_x_323:
        /* <DEDUP_REMOVED lines=13> */
.L_x_326:
[----:B------:R-:W-:Y:S05]  /*16a70*/  BSYNC B1 ;  /* 0x0000000000017941 */ /* 0x000fea0003800000 */
.L_x_325:
        /* <DEDUP_REMOVED lines=13> */
.L_x_328:
[----:B------:R-:W-:Y:S05]  /*16b50*/  BSYNC B1 ;  /* 0x0000000000017941 */ /* 0x000fea0003800000 */
.L_x_327:
        /* <DEDUP_REMOVED lines=13> */
.L_x_330:
[----:B------:R-:W-:Y:S05]  /*16c30*/  BSYNC B1 ;  /* 0x0000000000017941 */ /* 0x000fea0003800000 */
.L_x_329:
        /* <DEDUP_REMOVED lines=13> */
.L_x_332:
[----:B------:R-:W-:Y:S05]  /*16d10*/  BSYNC B1 ;  /* 0x0000000000017941 */ /* 0x000fea0003800000 */
.L_x_331:
        /* <DEDUP_REMOVED lines=13> */
.L_x_334:
[----:B------:R-:W-:Y:S05]  /*16df0*/  BSYNC B1 ;  /* 0x0000000000017941 */ /* 0x000fea0003800000 */
.L_x_333:
        /* <DEDUP_REMOVED lines=13> */
.L_x_336:
[----:B------:R-:W-:Y:S05]  /*16ed0*/  BSYNC B1 ;  /* 0x0000000000017941 */ /* 0x000fea0003800000 */
.L_x_335:
        /* <DEDUP_REMOVED lines=13> */
.L_x_338:
[----:B------:R-:W-:Y:S05]  /*16fb0*/  BSYNC B1 ;  /* 0x0000000000017941 */ /* 0x000fea0003800000 */
.L_x_337:
        /* <DEDUP_REMOVED lines=13> */
.L_x_340:
[----:B------:R-:W-:Y:S05]  /*17090*/  BSYNC B1 ;  /* 0x0000000000017941 */ /* 0x000fea0003800000 */
.L_x_339:
        /* <DEDUP_REMOVED lines=13> */
.L_x_342:
[----:B------:R-:W-:Y:S05]  /*17170*/  BSYNC B1 ;  /* 0x0000000000017941 */ /* 0x000fea0003800000 */
.L_x_341:
        /* <DEDUP_REMOVED lines=13> */
.L_x_344:
[----:B------:R-:W-:Y:S05]  /*17250*/  BSYNC B1 ;  /* 0x0000000000017941 */ /* 0x000fea0003800000 */
.L_x_343:
        /* <DEDUP_REMOVED lines=13> */
.L_x_346:
[----:B------:R-:W-:Y:S05]  /*17330*/  BSYNC B1 ;  /* 0x0000000000017941 */ /* 0x000fea0003800000 */
.L_x_345:
        /* <DEDUP_REMOVED lines=13> */
.L_x_348:
[----:B------:R-:W-:Y:S05]  /*17410*/  BSYNC B1 ;  /* 0x0000000000017941 */ /* 0x000fea0003800000 */
.L_x_347:
        /* <DEDUP_REMOVED lines=13> */
.L_x_350:
[----:B------:R-:W-:Y:S05]  /*174f0*/  BSYNC B1 ;  /* 0x0000000000017941 */ /* 0x000fea0003800000 */
.L_x_349:
        /* <DEDUP_REMOVED lines=13> */
.L_x_352:
[----:B------:R-:W-:Y:S05]  /*175d0*/  BSYNC B1 ;  /* 0x0000000000017941 */ /* 0x000fea0003800000 */
.L_x_351:
        /* <DEDUP_REMOVED lines=13> */
.L_x_354:
[----:B------:R-:W-:Y:S05]  /*176b0*/  BSYNC B1 ;  /* 0x0000000000017941 */ /* 0x000fea0003800000 */
.L_x_353:
        /* <DEDUP_REMOVED lines=13> */
.L_x_356:
[----:B------:R-:W-:Y:S05]  /*17790*/  BSYNC B1 ;  /* 0x0000000000017941 */ /* 0x000fea0003800000 */
.L_x_355:
        /* <DEDUP_REMOVED lines=13> */
.L_x_358:
[----:B------:R-:W-:Y:S05]  /*17870*/  BSYNC B1 ;  /* 0x0000000000017941 */ /* 0x000fea0003800000 */
.L_x_357:
        /* <DEDUP_REMOVED lines=13> */
.L_x_360:
[----:B------:R-:W-:Y:S05]  /*17950*/  BSYNC B1 ;  /* 0x0000000000017941 */ /* 0x000fea0003800000 */
.L_x_359:
        /* <DEDUP_REMOVED lines=13> */
.L_x_362:
[----:B------:R-:W-:Y:S05]  /*17a30*/  BSYNC B1 ;  /* 0x0000000000017941 */ /* 0x000fea0003800000 */
.L_x_361:
        /* <DEDUP_REMOVED lines=13> */
.L_x_364:
[----:B------:R-:W-:Y:S05]  /*17b10*/  BSYNC B1 ;  /* 0x0000000000017941 */ /* 0x000fea0003800000 */
.L_x_363:
        /* <DEDUP_REMOVED lines=13> */
.L_x_366:
[----:B------:R-:W-:Y:S05]  /*17bf0*/  BSYNC B1 ;  /* 0x0000000000017941 */ /* 0x000fea0003800000 */
.L_x_365:
        /* <DEDUP_REMOVED lines=13> */
.L_x_368:
[----:B------:R-:W-:Y:S05]  /*17cd0*/  BSYNC B1 ;  /* 0x0000000000017941 */ /* 0x000fea0003800000 */
.L_x_367:
        /* <DEDUP_REMOVED lines=13> */
.L_x_370:
[----:B------:R-:W-:Y:S05]  /*17db0*/  BSYNC B1 ;  /* 0x0000000000017941 */ /* 0x000fea0003800000 */
.L_x_369:
        /* <DEDUP_REMOVED lines=13> */
.L_x_372:
[----:B------:R-:W-:Y:S05]  /*17e90*/  BSYNC B1 ;  /* 0x0000000000017941 */ /* 0x000fea0003800000 */
.L_x_371:
        /* <DEDUP_REMOVED lines=13> */
.L_x_374:
[----:B------:R-:W-:Y:S05]  /*17f70*/  BSYNC B1 ;  /* 0x0000000000017941 */ /* 0x000fea0003800000 */
.L_x_373:
        /* <DEDUP_REMOVED lines=13> */
.L_x_376:
[----:B------:R-:W-:Y:S05]  /*18050*/  BSYNC B1 ;  /* 0x0000000000017941 */ /* 0x000fea0003800000 */
.L_x_375:
        /* <DEDUP_REMOVED lines=13> */
.L_x_378:
[----:B------:R-:W-:Y:S05]  /*18130*/  BSYNC B1 ;  /* 0x0000000000017941 */ /* 0x000fea0003800000 */
.L_x_377:
        /* <DEDUP_REMOVED lines=13> */
.L_x_380:
[----:B------:R-:W-:Y:S05]  /*18210*/  BSYNC B1 ;  /* 0x0000000000017941 */ /* 0x000fea0003800000 */
.L_x_379:
        /* <DEDUP_REMOVED lines=13> */
.L_x_382:
[----:B------:R-:W-:Y:S05]  /*182f0*/  BSYNC B1 ;  /* 0x0000000000017941 */ /* 0x000fea0003800000 */
.L_x_381:
        /* <DEDUP_REMOVED lines=13> */
.L_x_384:
[----:B------:R-:W-:Y:S05]  /*183d0*/  BSYNC B1 ;  /* 0x0000000000017941 */ /* 0x000fea0003800000 */
.L_x_383:
        /* <DEDUP_REMOVED lines=13> */
.L_x_386:
[----:B------:R-:W-:Y:S05]  /*184b0*/  BSYNC B1 ;  /* 0x0000000000017941 */ /* 0x000fea0003800000 */
.L_x_385:
        /* <DEDUP_REMOVED lines=13> */
.L_x_388:
[----:B------:R-:W-:Y:S05]  /*18590*/  BSYNC B1 ;  /* 0x0000000000017941 */ /* 0x000fea0003800000 */
.L_x_387:
        /* <DEDUP_REMOVED lines=13> */
.L_x_390:
[----:B------:R-:W-:Y:S05]  /*18670*/  BSYNC B1 ;  /* 0x0000000000017941 */ /* 0x000fea0003800000 */
.L_x_389:
        /* <DEDUP_REMOVED lines=13> */
.L_x_392:
[----:B------:R-:W-:Y:S05]  /*18750*/  BSYNC B1 ;  /* 0x0000000000017941 */ /* 0x000fea0003800000 */
.L_x_391:
        /* <DEDUP_REMOVED lines=13> */
.L_x_394:
[----:B------:R-:W-:Y:S05]  /*18830*/  BSYNC B1 ;  /* 0x0000000000017941 */ /* 0x000fea0003800000 */
.L_x_393:
        /* <DEDUP_REMOVED lines=13> */
.L_x_396:
[----:B------:R-:W-:Y:S05]  /*18910*/  BSYNC B1 ;  /* 0x0000000000017941 */ /* 0x000fea0003800000 */
.L_x_395:
        /* <DEDUP_REMOVED lines=13> */
.L_x_398:
[----:B------:R-:W-:Y:S05]  /*189f0*/  BSYNC B1 ;  /* 0x0000000000017941 */ /* 0x000fea0003800000 */
.L_x_397:
        /* <DEDUP_REMOVED lines=13> */
.L_x_400:
[----:B------:R-:W-:Y:S05]  /*18ad0*/  BSYNC B1 ;  /* 0x0000000000017941 */ /* 0x000fea0003800000 */
.L_x_399:
        /* <DEDUP_REMOVED lines=13> */
.L_x_402:
[----:B------:R-:W-:Y:S05]  /*18bb0*/  BSYNC B1 ;  /* 0x0000000000017941 */ /* 0x000fea0003800000 */
.L_x_401:
        /* <DEDUP_REMOVED lines=13> */
.L_x_404:
[----:B------:R-:W-:Y:S05]  /*18c90*/  BSYNC B1 ;  /* 0x0000000000017941 */ /* 0x000fea0003800000 */
.L_x_403:
        /* <DEDUP_REMOVED lines=13> */
.L_x_406:
[----:B------:R-:W-:Y:S05]  /*18d70*/  BSYNC B1 ;  /* 0x0000000000017941 */ /* 0x000fea0003800000 */
.L_x_405:
        /* <DEDUP_REMOVED lines=13> */
.L_x_408:
[----:B------:R-:W-:Y:S05]  /*18e50*/  BSYNC B1 ;  /* 0x0000000000017941 */ /* 0x000fea0003800000 */
.L_x_407:
        /* <DEDUP_REMOVED lines=13> */
.L_x_410:
[----:B------:R-:W-:Y:S05]  /*18f30*/  BSYNC B1 ;  /* 0x0000000000017941 */ /* 0x000fea0003800000 */
.L_x_409:
        /* <DEDUP_REMOVED lines=13> */
.L_x_412:
[----:B------:R-:W-:Y:S05]  /*19010*/  BSYNC B1 ;  /* 0x0000000000017941 */ /* 0x000fea0003800000 */
.L_x_411:
        /* <DEDUP_REMOVED lines=13> */
.L_x_414:
[----:B------:R-:W-:Y:S05]  /*190f0*/  BSYNC B1 ;  /* 0x0000000000017941 */ /* 0x000fea0003800000 */
.L_x_413:
        /* <DEDUP_REMOVED lines=13> */
.L_x_416:
[----:B------:R-:W-:Y:S05]  /*191d0*/  BSYNC B1 ;  /* 0x0000000000017941 */ /* 0x000fea0003800000 */
.L_x_415:
        /* <DEDUP_REMOVED lines=13> */
.L_x_418:
[----:B------:R-:W-:Y:S05]  /*192b0*/  BSYNC B1 ;  /* 0x0000000000017941 */ /* 0x000fea0003800000 */
.L_x_417:
        /* <DEDUP_REMOVED lines=13> */
.L_x_420:
[----:B------:R-:W-:Y:S05]  /*19390*/  BSYNC B1 ;  /* 0x0000000000017941 */ /* 0x000fea0003800000 */
.L_x_419:
        /* <DEDUP_REMOVED lines=13> */
.L_x_422:
[----:B------:R-:W-:Y:S05]  /*19470*/  BSYNC B1 ;  /* 0x0000000000017941 */ /* 0x000fea0003800000 */
.L_x_421:
        /* <DEDUP_REMOVED lines=13> */
.L_x_424:
[----:B------:R-:W-:Y:S05]  /*19550*/  BSYNC B1 ;  /* 0x0000000000017941 */ /* 0x000fea0003800000 */
.L_x_423:
        /* <DEDUP_REMOVED lines=13> */
.L_x_426:
[----:B------:R-:W-:Y:S05]  /*19630*/  BSYNC B1 ;  /* 0x0000000000017941 */ /* 0x000fea0003800000 */
.L_x_425:
        /* <DEDUP_REMOVED lines=13> */
.L_x_428:
[----:B------:R-:W-:Y:S05]  /*19710*/  BSYNC B1 ;  /* 0x0000000000017941 */ /* 0x000fea0003800000 */
.L_x_427:
        /* <DEDUP_REMOVED lines=13> */
.L_x_430:
[----:B------:R-:W-:Y:S05]  /*197f0*/  BSYNC B1 ;  /* 0x0000000000017941 */ /* 0x000fea0003800000 */
.L_x_429:
        /* <DEDUP_REMOVED lines=13> */
.L_x_432:
[----:B------:R-:W-:Y:S05]  /*198d0*/  BSYNC B1 ;  /* 0x0000000000017941 */ /* 0x000fea0003800000 */
.L_x_431:
        /* <DEDUP_REMOVED lines=13> */
.L_x_434:
[----:B------:R-:W-:Y:S05]  /*199b0*/  BSYNC B1 ;  /* 0x0000000000017941 */ /* 0x000fea0003800000 */
.L_x_433:
        /* <DEDUP_REMOVED lines=13> */
.L_x_436:
[----:B------:R-:W-:Y:S05]  /*19a90*/  BSYNC B1 ;  /* 0x0000000000017941 */ /* 0x000fea0003800000 */
.L_x_435:
        /* <DEDUP_REMOVED lines=13> */
.L_x_438:
[----:B------:R-:W-:Y:S05]  /*19b70*/  BSYNC B1 ;  /* 0x0000000000017941 */ /* 0x000fea0003800000 */
.L_x_437:
        /* <DEDUP_REMOVED lines=13> */
.L_x_440:
[----:B------:R-:W-:Y:S05]  /*19c50*/  BSYNC B1 ;  /* 0x0000000000017941 */ /* 0x000fea0003800000 */
.L_x_439:
        /* <DEDUP_REMOVED lines=13> */
.L_x_442:
[----:B------:R-:W-:Y:S05]  /*19d30*/  BSYNC B1 ;  /* 0x0000000000017941 */ /* 0x000fea0003800000 */
.L_x_441:
        /* <DEDUP_REMOVED lines=13> */
.L_x_444:
[----:B------:R-:W-:Y:S05]  /*19e10*/  BSYNC B1 ;  /* 0x0000000000017941 */ /* 0x000fea0003800000 */
.L_x_443:
        /* <DEDUP_REMOVED lines=13> */
.L_x_446:
[----:B------:R-:W-:Y:S05]  /*19ef0*/  BSYNC B1 ;  /* 0x0000000000017941 */ /* 0x000fea0003800000 */
.L_x_445:
        /* <DEDUP_REMOVED lines=13> */
.L_x_448:
[----:B------:R-:W-:Y:S05]  /*19fd0*/  BSYNC B1 ;  /* 0x0000000000017941 */ /* 0x000fea0003800000 */
.L_x_447:
        /* <DEDUP_REMOVED lines=13> */
.L_x_450:
[----:B------:R-:W-:Y:S05]  /*1a0b0*/  BSYNC B1 ;  /* 0x0000000000017941 */ /* 0x000fea0003800000 */
.L_x_449:
        /* <DEDUP_REMOVED lines=13> */
.L_x_452:
[----:B------:R-:W-:Y:S05]  /*1a190*/  BSYNC B1 ;  /* 0x0000000000017941 */ /* 0x000fea0003800000 */
.L_x_451:
        /* <DEDUP_REMOVED lines=13> */
.L_x_454:
[----:B------:R-:W-:Y:S05]  /*1a270*/  BSYNC B1 ;  /* 0x0000000000017941 */ /* 0x000fea0003800000 */
.L_x_453:
        /* <DEDUP_REMOVED lines=13> */
.L_x_456:
[----:B------:R-:W-:Y:S05]  /*1a350*/  BSYNC B1 ;  /* 0x0000000000017941 */ /* 0x000fea0003800000 */
.L_x_455:
        /* <DEDUP_REMOVED lines=13> */
.L_x_458:
[----:B------:R-:W-:Y:S05]  /*1a430*/  BSYNC B1 ;  /* 0x0000000000017941 */ /* 0x000fea0003800000 */
.L_x_457:
        /* <DEDUP_REMOVED lines=13> */
.L_x_460:
[----:B------:R-:W-:Y:S05]  /*1a510*/  BSYNC B1 ;  /* 0x0000000000017941 */ /* 0x000fea0003800000 */
.L_x_459:
        /* <DEDUP_REMOVED lines=13> */
.L_x_462:
[----:B------:R-:W-:Y:S05]  /*1a5f0*/  BSYNC B1 ;  /* 0x0000000000017941 */ /* 0x000fea0003800000 */
.L_x_461:
        /* <DEDUP_REMOVED lines=13> */
.L_x_464:
[----:B------:R-:W-:Y:S05]  /*1a6d0*/  BSYNC B1 ;  /* 0x0000000000017941 */ /* 0x000fea0003800000 */
.L_x_463:
        /* <DEDUP_REMOVED lines=13> */
.L_x_466:
[----:B------:R-:W-:Y:S05]  /*1a7b0*/  BSYNC B1 ;  /* 0x0000000000017941 */ /* 0x000fea0003800000 */
.L_x_465:
        /* <DEDUP_REMOVED lines=13> */
.L_x_468:
[----:B------:R-:W-:Y:S05]  /*1a890*/  BSYNC B1 ;  /* 0x0000000000017941 */ /* 0x000fea0003800000 */
.L_x_467:
        /* <DEDUP_REMOVED lines=13> */
.L_x_470:
[----:B------:R-:W-:Y:S05]  /*1a970*/  BSYNC B1 ;  /* 0x0000000000017941 */ /* 0x000fea0003800000 */
.L_x_469:
        /* <DEDUP_REMOVED lines=13> */
.L_x_472:
[----:B------:R-:W-:Y:S05]  /*1aa50*/  BSYNC B1 ;  /* 0x0000000000017941 */ /* 0x000fea0003800000 */
.L_x_471:
        /* <DEDUP_REMOVED lines=13> */
.L_x_474:
[----:B------:R-:W-:Y:S05]  /*1ab30*/  BSYNC B1 ;  /* 0x0000000000017941 */ /* 0x000fea0003800000 */
.L_x_473:
        /* <DEDUP_REMOVED lines=13> */
.L_x_476:
[----:B------:R-:W-:Y:S05]  /*1ac10*/  BSYNC B1 ;  /* 0x0000000000017941 */ /* 0x000fea0003800000 */
.L_x_475:
        /* <DEDUP_REMOVED lines=13> */
.L_x_478:
[----:B------:R-:W-:Y:S05]  /*1acf0*/  BSYNC B1 ;  /* 0x0000000000017941 */ /* 0x000fea0003800000 */
.L_x_477:
        /* <DEDUP_REMOVED lines=13> */
.L_x_480:
[----:B------:R-:W-:Y:S05]  /*1add0*/  BSYNC B1 ;  /* 0x0000000000017941 */ /* 0x000fea0003800000 */
.L_x_479:
        /* <DEDUP_REMOVED lines=13> */
.L_x_482:
[----:B------:R-:W-:Y:S05]  /*1aeb0*/  BSYNC B1 ;  /* 0x0000000000017941 */ /* 0x000fea0003800000 */
.L_x_481:
        /* <DEDUP_REMOVED lines=13> */
.L_x_484:
[----:B------:R-:W-:Y:S05]  /*1af90*/  BSYNC B1 ;  /* 0x0000000000017941 */ /* 0x000fea0003800000 */
.L_x_483:
        /* <DEDUP_REMOVED lines=13> */
.L_x_486:
[----:B------:R-:W-:Y:S05]  /*1b070*/  BSYNC B1 ;  /* 0x0000000000017941 */ /* 0x000fea0003800000 */
.L_x_485:
        /* <DEDUP_REMOVED lines=13> */
.L_x_488:
[----:B------:R-:W-:Y:S05]  /*1b150*/  BSYNC B1 ;  /* 0x0000000000017941 */ /* 0x000fea0003800000 */
.L_x_487:
        /* <DEDUP_REMOVED lines=13> */
.L_x_490:
[----:B------:R-:W-:Y:S05]  /*1b230*/  BSYNC B1 ;  /* 0x0000000000017941 */ /* 0x000fea0003800000 */
.L_x_489:
        /* <DEDUP_REMOVED lines=13> */
.L_x_492:
[----:B------:R-:W-:Y:S05]  /*1b310*/  BSYNC B1 ;  /* 0x0000000000017941 */ /* 0x000fea0003800000 */
.L_x_491:
        /* <DEDUP_REMOVED lines=13> */
.L_x_494:
[----:B------:R-:W-:Y:S05]  /*1b3f0*/  BSYNC B1 ;  /* 0x0000000000017941 */ /* 0x000fea0003800000 */
.L_x_493:
        /* <DEDUP_REMOVED lines=13> */
.L_x_496:
[----:B------:R-:W-:Y:S05]  /*1b4d0*/  BSYNC B1 ;  /* 0x0000000000017941 */ /* 0x000fea0003800000 */
.L_x_495:
        /* <DEDUP_REMOVED lines=13> */
.L_x_498:
[----:B------:R-:W-:Y:S05]  /*1b5b0*/  BSYNC B1 ;  /* 0x0000000000017941 */ /* 0x000fea0003800000 */
.L_x_497:
        /* <DEDUP_REMOVED lines=13> */
.L_x_500:
[----:B------:R-:W-:Y:S05]  /*1b690*/  BSYNC B1 ;  /* 0x0000000000017941 */ /* 0x000fea0003800000 */
.L_x_499:
        /* <DEDUP_REMOVED lines=13> */
.L_x_502:
[----:B------:R-:W-:Y:S05]  /*1b770*/  BSYNC B1 ;  /* 0x0000000000017941 */ /* 0x000fea0003800000 */
.L_x_501:
        /* <DEDUP_REMOVED lines=13> */
.L_x_504:
[----:B------:R-:W-:Y:S05]  /*1b850*/  BSYNC B1 ;  /* 0x0000000000017941 */ /* 0x000fea0003800000 */
.L_x_503:
        /* <DEDUP_REMOVED lines=13> */
.L_x_506:
[----:B------:R-:W-:Y:S05]  /*1b930*/  BSYNC B1 ;  /* 0x0000000000017941 */ /* 0x000fea0003800000 */
.L_x_505:
        /* <DEDUP_REMOVED lines=13> */
.L_x_508:
[----:B------:R-:W-:Y:S05]  /*1ba10*/  BSYNC B1 ;  /* 0x0000000000017941 */ /* 0x000fea0003800000 */
.L_x_507:
        /* <DEDUP_REMOVED lines=13> */
.L_x_510:
[----:B------:R-:W-:Y:S05]  /*1baf0*/  BSYNC B1 ;  /* 0x0000000000017941 */ /* 0x000fea0003800000 */
.L_x_509:
        /* <DEDUP_REMOVED lines=13> */
.L_x_512:
[----:B------:R-:W-:Y:S05]  /*1bbd0*/  BSYNC B1 ;  /* 0x0000000000017941 */ /* 0x000fea0003800000 */
.L_x_511:
        /* <DEDUP_REMOVED lines=13> */
.L_x_514:
[----:B------:R-:W-:Y:S05]  /*1bcb0*/  BSYNC B1 ;  /* 0x0000000000017941 */ /* 0x000fea0003800000 */
.L_x_513:
        /* <DEDUP_REMOVED lines=13> */
.L_x_516:
[----:B------:R-:W-:Y:S05]  /*1bd90*/  BSYNC B1 ;  /* 0x0000000000017941 */ /* 0x000fea0003800000 */
.L_x_515:
        /* <DEDUP_REMOVED lines=13> */
.L_x_518:
[----:B------:R-:W-:Y:S05]  /*1be70*/  BSYNC B1 ;  /* 0x0000000000017941 */ /* 0x000fea0003800000 */
.L_x_517:
        /* <DEDUP_REMOVED lines=13> */
.L_x_520:
[----:B------:R-:W-:Y:S05]  /*1bf50*/  BSYNC B1 ;  /* 0x0000000000017941 */ /* 0x000fea0003800000 */
.L_x_519:
        /* <DEDUP_REMOVED lines=13> */
.L_x_522:
[----:B------:R-:W-:Y:S05]  /*1c030*/  BSYNC B1 ;  /* 0x0000000000017941 */ /* 0x000fea0003800000 */
.L_x_521:
        /* <DEDUP_REMOVED lines=13> */
.L_x_524:
[----:B------:R-:W-:Y:S05]  /*1c110*/  BSYNC B1 ;  /* 0x0000000000017941 */ /* 0x000fea0003800000 */
.L_x_523:
        /* <DEDUP_REMOVED lines=13> */
.L_x_526:
[----:B------:R-:W-:Y:S05]  /*1c1f0*/  BSYNC B1 ;  /* 0x0000000000017941 */ /* 0x000fea0003800000 */
.L_x_525:
        /* <DEDUP_REMOVED lines=13> */
.L_x_528:
[----:B------:R-:W-:Y:S05]  /*1c2d0*/  BSYNC B1 ;  /* 0x0000000000017941 */ /* 0x000fea0003800000 */
.L_x_527:
        /* <DEDUP_REMOVED lines=13> */
.L_x_530:
[----:B------:R-:W-:Y:S05]  /*1c3b0*/  BSYNC B1 ;  /* 0x0000000000017941 */ /* 0x000fea0003800000 */
.L_x_529:
        /* <DEDUP_REMOVED lines=13> */
.L_x_532:
[----:B------:R-:W-:Y:S05]  /*1c490*/  BSYNC B1 ;  /* 0x0000000000017941 */ /* 0x000fea0003800000 */
.L_x_531:
        /* <DEDUP_REMOVED lines=13> */
.L_x_534:
[----:B------:R-:W-:Y:S05]  /*1c570*/  BSYNC B1 ;  /* 0x0000000000017941 */ /* 0x000fea0003800000 */
.L_x_533:
        /* <DEDUP_REMOVED lines=13> */
.L_x_536:
[----:B------:R-:W-:Y:S05]  /*1c650*/  BSYNC B1 ;  /* 0x0000000000017941 */ /* 0x000fea0003800000 */
.L_x_535:
        /* <DEDUP_REMOVED lines=13> */
.L_x_538:
[----:B------:R-:W-:Y:S05]  /*1c730*/  BSYNC B1 ;  /* 0x0000000000017941 */ /* 0x000fea0003800000 */
.L_x_537:
        /* <DEDUP_REMOVED lines=13> */
.L_x_540:
[----:B------:R-:W-:Y:S05]  /*1c810*/  BSYNC B1 ;  /* 0x0000000000017941 */ /* 0x000fea0003800000 */
.L_x_539:
[----:B--234-:R-:W2:Y:S01]  /*1c820*/  LDL.LU R3, [R1+0x44c] ;  /* 0x00044c0001037983 */ /* 0x01cea20000300800 */
        /* <DEDUP_REMOVED lines=12> */
.L_x_542:
[----:B------:R-:W-:Y:S05]  /*1c8f0*/  BSYNC B1 ;  /* 0x0000000000017941 */ /* 0x000fea0003800000 */
.L_x_541:
[----:B--2---:R-:W2:Y:S01]  /*1c900*/  LDL.LU R3, [R1+0x450] ;  /* 0x0004500001037983 */ /* 0x004ea20000300800 */
        /* <DEDUP_REMOVED lines=12> */
.L_x_544:
[----:B------:R-:W-:Y:S05]  /*1c9d0*/  BSYNC B1 ;  /* 0x0000000000017941 */ /* 0x000fea0003800000 */
.L_x_543:
[----:B------:R-:W-:Y:S05]  /*1c9e0*/  @P1 BRA `(.L_x_545) ;  /* 0x00000048008c1947 */ /* 0x000fea0003800000 */
[----:B------:R-:W2:Y:S01]  /*1c9f0*/  LDL.LU R2, [R1+0x454] ;  /* 0x0004540001027983 */ /* 0x000ea20000300800 */
[----:B-----5:R-:W-:-:S04]  /*1ca00*/  LOP3.LUT R0, R0, 0xff, RZ, 0xc0, !PT ;  /* 0x000000ff00007812 */ /* 0x020fc800078ec0ff */
[----:B------:R-:W-:-:S05]  /*1ca10*/  F2FP.F16.E5M2.UNPACK_B R0, R0 ;  /* 0x00000000ff00723e */ /* 0x000fca00020004ff */
[----:B------:R-:W-:-:S05]  /*1ca20*/  HADD2.F32 R0, -RZ, R0.H0_H0 ;  /* 0x20000000ff007230 */ /* 0x000fca0000004100 */
[----:B------:R-:W-:-:S04]  /*1ca30*/  FMUL R0, R0, UR23 ;  /* 0x0000001700007c20 */ /* 0x000fc80008400000 */
[----:B--2---:R-:W-:-:S05]  /*1ca40*/  FFMA R0, R2, UR22, R0 ;  /* 0x0000001602007c23 */ /* 0x004fca0008000000 */
[----:B------:R-:W-:-:S05]  /*1ca50*/  F2FP.SATFINITE.E5M2.F32.PACK_AB_MERGE_C R3, RZ, R0, RZ ;  /* 0x00000000ff03723e */ /* 0x000fca00048060ff */
[----:B------:R2:W-:Y:S01]  /*1ca60*/  STG.E.U8 desc[UR20][R26.64+0xf9], R3 ;  /* 0x0000f9031a007986 */ /* 0x0005e2000c101114 */
[----:B------:R-:W-:Y:S05]  /*1ca70*/  BRA `(.L_x_545) ;  /* 0x0000004800687947 */ /* 0x000fea0003800000 */
.L_x_32:
[----:B------:R-:W-:Y:S01]  /*1ca80*/  ISETP.GE.AND P3, PT, R32, 0x1, PT ;  /* 0x000000012000780c */ /* 0x000fe20003f66270 */
[----:B------:R-:W-:Y:S01]  /*1ca90*/  FMUL R4, R4, UR22 ;  /* 0x0000001604047c20 */ /* 0x000fe20008400000 */
[----:B------:R-:W2:Y:S02]  /*1caa0*/  LDL.LU R35, [R1+0x200] ;  /* 0x0002000001237983 */ /* 0x000ea40000300800 */
[----:B------:R-:W-:Y:S02]  /*1cab0*/  ISETP.LT.OR P0, PT, R0, 0x1, !P3 ;  /* 0x000000010000780c */ /* 0x000fe40005f01670 */
[----:B------:R-:W-:Y:S01]  /*1cac0*/  F2FP.SATFINITE.E5M2.F32.PACK_AB_MERGE_C R4, RZ, R4, RZ ;  /* 0x00000004ff04723e */ /* 0x000fe200048060ff */
[----:B------:R-:W-:Y:S01]  /*1cad0*/  FMUL R5, R5, UR22 ;  /* 0x0000001605057c20 */ /* 0x000fe20008400000 */
[----:B------:R-:W-:Y:S01]  /*1cae0*/  ISETP.GE.AND P2, PT, R32, 0x9, PT ;  /* 0x000000092000780c */ /* 0x000fe20003f46270 */
[----:B------:R-:W-:Y:S01]  /*1caf0*/  FMUL R6, R6, UR22 ;  /* 0x0000001606067c20 */ /* 0x000fe20008400000 */
[----:B------:R-:W-:Y:S01]  /*1cb00*/  FMUL R7, R7, UR22 ;  /* 0x0000001607077c20 */ /* 0x000fe20008400000 */
[----:B------:R-:W-:Y:S01]  /*1cb10*/  ISETP.LT.OR P1, PT, R0, 0x9, !P3 ;  /* 0x000000090000780c */ /* 0x000fe20005f21670 */
[----:B------:R-:W-:Y:S01]  /*1cb20*/  FMUL R8, R8, UR22 ;  /* 0x0000001608087c20 */ /* 0x000fe20008400000 */
[----:B------:R-:W-:Y:S01]  /*1cb30*/  FMUL R9, R9, UR22 ;  /* 0x0000001609097c20 */ /* 0x000fe20008400000 */
[----:B------:R-:W-:Y:S01]  /*1cb40*/  FMUL R10, R10, UR22 ;  /* 0x000000160a0a7c20 */ /* 0x000fe20008400000 */
[----:B------:R-:W-:Y:S01]  /*1cb50*/  FMUL R11, R11, UR22 ;  /* 0x000000160b0b7c20 */ /* 0x000fe20008400000 */
[----:B------:R-:W-:Y:S01]  /*1cb60*/  FMUL R12, R12, UR22 ;  /* 0x000000160c0c7c20 */ /* 0x000fe20008400000 */
[----:B------:R-:W-:Y:S01]  /*1cb70*/  @!P0 STG.E.U8 desc[UR20][R2.64], R4 ;  /* 0x0000000402008986 */ /* 0x000fe2000c101114 */
[----:B------:R-:W-:-:S02]  /*1cb80*/  ISETP.LT.OR P0, PT, R0, 0x2, !P3 ;  /* 0x000000020000780c */ /* 0x000fc40005f01670 */
[----:B------:R-:W-:Y:S01]  /*1cb90*/  F2FP.SATFINITE.E5M2.F32.PACK_AB_MERGE_C R5, RZ, R5, RZ ;  /* 0x00000005ff05723e */ /* 0x000fe200048060ff */
[----:B------:R-:W-:Y:S01]  /*1cba0*/  FMUL R13, R13, UR22 ;  /* 0x000000160d0d7c20 */ /* 0x000fe20008400000 */
[----:B------:R-:W-:Y:S01]  /*1cbb0*/  F2FP.SATFINITE.E5M2.F32.PACK_AB_MERGE_C R6, RZ, R6, RZ ;  /* 0x00000006ff06723e */ /* 0x000fe200048060ff */
[----:B------:R-:W-:Y:S01]  /*1cbc0*/  FMUL R14, R14, UR22 ;  /* 0x000000160e0e7c20 */ /* 0x000fe20008400000 */
[----:B------:R-:W-:Y:S01]  /*1cbd0*/  FMUL R15, R15, UR22 ;  /* 0x000000160f0f7c20 */ /* 0x000fe20008400000 */
[----:B------:R-:W-:Y:S01]  /*1cbe0*/  FMUL R16, R16, UR22 ;  /* 0x0000001610107c20 */ /* 0x000fe20008400000 */
[----:B------:R-:W-:Y:S01]  /*1cbf0*/  FMUL R17, R17, UR22 ;  /* 0x0000001611117c20 */ /* 0x000fe20008400000 */
[----:B------:R-:W-:Y:S01]  /*1cc00*/  FMUL R18, R18, UR22 ;  /* 0x0000001612127c20 */ /* 0x000fe20008400000 */
[----:B------:R-:W-:Y:S01]  /*1cc10*/  FMUL R19, R19, UR22 ;  /* 0x0000001613137c20 */ /* 0x000fe20008400000 */
[----:B------:R-:W-:Y:S01]  /*1cc20*/  FMUL R20, R20, UR22 ;  /* 0x0000001614147c20 */ /* 0x000fe20008400000 */
[----:B------:R-:W-:Y:S01]  /*1cc30*/  FMUL R21, R21, UR22 ;  /* 0x0000001615157c20 */ /* 0x000fe20008400000 */
[----:B------:R0:W-:Y:S01]  /*1cc40*/  @!P0 STG.E.U8 desc[UR20][R2.64+0x1], R5 ;  /* 0x0000010502008986 */ /* 0x0001e2000c101114 */
[----:B------:R-:W-:-:S02]  /*1cc50*/  ISETP.LT.OR P0, PT, R0, 0x1, !P2 ;  /* 0x000000010000780c */ /* 0x000fc40005701670 */
[----:B------:R-:W-:Y:S01]  /*1cc60*/  F2FP.SATFINITE.E5M2.F32.PACK_AB_MERGE_C R7, RZ, R7, RZ ;  /* 0x00000007ff07723e */ /* 0x000fe200048060ff */
[----:B------:R-:W4:Y:S01]  /*1cc70*/  LDL.LU R34, [R1+0x204] ;  /* 0x0002040001227983 */ /* 0x000f220000300800 */
[----:B------:R-:W-:Y:S02]  /*1cc80*/  F2FP.SATFINITE.E5M2.F32.PACK_AB_MERGE_C R8, RZ, R8, RZ ;  /* 0x00000008ff08723e */ /* 0x000fe400048060ff */
[----:B------:R-:W-:Y:S01]  /*1cc90*/  F2FP.SATFINITE.E5M2.F32.PACK_AB_MERGE_C R9, RZ, R9, RZ ;  /* 0x00000009ff09723e */ /* 0x000fe200048060ff */
[----:B------:R-:W5:Y:S01]  /*1cca0*/  LDL.LU R38, [R1+0x208] ;  /* 0x0002080001267983 */ /* 0x000f620000300800 */
[----:B------:R-:W-:Y:S02]  /*1ccb0*/  ISETP.LT.OR P5, PT, R0, 0xa, !P2 ;  /* 0x0000000a0000780c */ /* 0x000fe400057a1670 */
[----:B------:R-:W-:Y:S01]  /*1ccc0*/  F2FP.SATFINITE.E5M2.F32.PACK_AB_MERGE_C R10, RZ, R10, RZ ;  /* 0x0000000aff0a723e */ /* 0x000fe200048060ff */
[----:B------:R-:W-:Y:S01]  /*1ccd0*/  FMUL R22, R22, UR22 ;  /* 0x0000001616167c20 */ /* 0x000fe20008400000 */
[----:B------:R-:W-:Y:S01]  /*1cce0*/  F2FP.SATFINITE.E5M2.F32.PACK_AB_MERGE_C R11, RZ, R11, RZ ;  /* 0x0000000bff0b723e */ /* 0x000fe200048060ff */
[----:B------:R-:W-:Y:S01]  /*1ccf0*/  @!P0 STG.E.U8 desc[UR20][R24.64], R6 ;  /* 0x0000000618008986 */ /* 0x000fe2000c101114 */
[----:B------:R-:W-:-:S02]  /*1cd00*/  ISETP.LT.OR P0, PT, R0, 0x2, !P2 ;  /* 0x000000020000780c */ /* 0x000fc40005701670 */
[----:B------:R-:W-:Y:S01]  /*1cd10*/  F2FP.SATFINITE.E5M2.F32.PACK_AB_MERGE_C R12, RZ, R12, RZ ;  /* 0x0000000cff0c723e */ /* 0x000fe200048060ff */
[----:B------:R-:W3:Y:S01]  /*1cd20*/  LDL.LU R37, [R1+0x20c] ;  /* 0x00020c0001257983 */ /* 0x000ee20000300800 */
[----:B------:R-:W-:Y:S02]  /*1cd30*/  F2FP.SATFINITE.E5M2.F32.PACK_AB_MERGE_C R13, RZ, R13, RZ ;  /* 0x0000000dff0d723e */ /* 0x000fe400048060ff */
[----:B------:R-:W-:Y:S01]  /*1cd40*/  F2FP.SATFINITE.E5M2.F32.PACK_AB_MERGE_C R14, RZ, R14, RZ ;  /* 0x0000000eff0e723e */ /* 0x000fe200048060ff */
[----:B------:R-:W-:Y:S01]  /*1cd50*/  FMUL R23, R23, UR22 ;  /* 0x0000001617177c20 */ /* 0x000fe20008400000 */
[----:B------:R-:W-:Y:S01]  /*1cd60*/  F2FP.SATFINITE.E5M2.F32.PACK_AB_MERGE_C R15, RZ, R15, RZ ;  /* 0x0000000fff0f723e */ /* 0x000fe200048060ff */
[----:B------:R-:W4:Y:S04]  /*1cd70*/  LDL.LU R33, [R1+0x210] ;  /* 0x0002100001217983 */ /* 0x000f280000300800 */
[----:B------:R1:W-:Y:S01]  /*1cd80*/  @!P0 STG.E.U8 desc[UR20][R24.64+0x1], R7 ;  /* 0x0000010718008986 */ /* 0x0003e2000c101114 */
[----:B------:R-:W-:-:S03]  /*1cd90*/  ISETP.LT.OR P0, PT, R0, 0xa, !P3 ;  /* 0x0000000a0000780c */ /* 0x000fc60005f01670 */
[----:B------:R-:W-:Y:S01]  /*1cda0*/  @!P1 STG.E.U8 desc[UR20][R2.64+0x8], R8 ;  /* 0x0000080802009986 */ /* 0x000fe2000c101114 */
[----:B------:R-:W-:Y:S02]  /*1cdb0*/  ISETP.LT.OR P1, PT, R0, 0x9, !P2 ;  /* 0x000000090000780c */ /* 0x000fe40005721670 */
[----:B------:R-:W-:Y:S01]  /*1cdc0*/  F2FP.SATFINITE.E5M2.F32.PACK_AB_MERGE_C R16, RZ, R16, RZ ;  /* 0x00000010ff10723e */ /* 0x000fe200048060ff */
[----:B------:R-:W-:Y:S01]  /*1cdd0*/  FMUL R152, R152, UR22 ;  /* 0x0000001698987c20 */ /* 0x000fe20008400000 */
[----:B------:R-:W-:Y:S01]  /*1cde0*/  F2FP.SATFINITE.E5M2.F32.PACK_AB_MERGE_C R17, RZ, R17, RZ ;  /* 0x00000011ff11723e */ /* 0x000fe200048060ff */
[----:B------:R-:W3:Y:S04]  /*1cdf0*/  LDL.LU R31, [R1+0x214] ;  /* 0x00021400011f7983 */ /* 0x000ee80000300800 */
[----:B------:R-:W-:Y:S01]  /*1ce00*/  @!P0 STG.E.U8 desc[UR20][R2.64+0x9], R9 ;  /* 0x0000090902008986 */ /* 0x000fe2000c101114 */
[----:B------:R-:W-:-:S03]  /*1ce10*/  ISETP.LT.OR P0, PT, R0, 0x11, !P3 ;  /* 0x000000110000780c */ /* 0x000fc60005f01670 */
[----:B------:R-:W-:Y:S01]  /*1ce20*/  @!P1 STG.E.U8 desc[UR20][R24.64+0x8], R10 ;  /* 0x0000080a18009986 */ /* 0x000fe2000c101114 */
[----:B------:R-:W-:-:S03]  /*1ce30*/  ISETP.LT.OR P1, PT, R0, 0x12, !P3 ;  /* 0x000000120000780c */ /* 0x000fc60005f21670 */
[----:B------:R-:W-:Y:S01]  /*1ce40*/  @!P5 STG.E.U8 desc[UR20][R24.64+0x9], R11 ;  /* 0x0000090b1800d986 */ /* 0x000fe2000c101114 */
[C---:B------:R-:W-:Y:S02]  /*1ce50*/  ISETP.LT.OR P5, PT, R0.reuse, 0x11, !P2 ;  /* 0x000000110000780c */ /* 0x040fe400057a1670 */
[----:B------:R-:W-:Y:S01]  /*1ce60*/  F2FP.SATFINITE.E5M2.F32.PACK_AB_MERGE_C R18, RZ, R18, RZ ;  /* 0x00000012ff12723e */ /* 0x000fe200048060ff */
[----:B------:R-:W3:Y:S01]  /*1ce70*/  LDL.LU R30, [R1+0x218] ;  /* 0x00021800011e7983 */ /* 0x000ee20000300800 */
[----:B------:R-:W-:Y:S01]  /*1ce80*/  F2FP.SATFINITE.E5M2.F32.PACK_AB_MERGE_C R19, RZ, R19, RZ ;  /* 0x00000013ff13723e */ /* 0x000fe200048060ff */
[----:B------:R-:W-:Y:S01]  /*1ce90*/  FMUL R153, R153, UR22 ;  /* 0x0000001699997c20 */ /* 0x000fe20008400000 */
[----:B------:R-:W-:Y:S01]  /*1cea0*/  F2FP.SATFINITE.E5M2.F32.PACK_AB_MERGE_C R20, RZ, R20, RZ ;  /* 0x00000014ff14723e */ /* 0x000fe200048060ff */
[----:B------:R-:W-:Y:S01]  /*1ceb0*/  @!P0 STG.E.U8 desc[UR20][R2.64+0x10], R12 ;  /* 0x0000100c02008986 */ /* 0x000fe2000c101114 */
[----:B------:R-:W-:Y:S01]  /*1cec0*/  ISETP.LT.OR P0, PT, R0, 0x12, !P2 ;  /* 0x000000120000780c */ /* 0x000fe20005701670 */
[----:B------:R-:W-:Y:S01]  /*1ced0*/  FMUL R154, R154, UR22 ;  /* 0x000000169a9a7c20 */ /* 0x000fe20008400000 */
[----:B------:R-:W-:Y:S01]  /*1cee0*/  F2FP.SATFINITE.E5M2.F32.PACK_AB_MERGE_C R21, RZ, R21, RZ ;  /* 0x00000015ff15723e */ /* 0x000fe200048060ff */
[----:B------:R-:W-:Y:S01]  /*1cef0*/  @!P1 STG.E.U8 desc[UR20][R2.64+0x11], R13 ;  /* 0x0000110d02009986 */ /* 0x000fe2000c101114 */
[C---:B------:R-:W-:Y:S01]  /*1cf00*/  ISETP.LT.OR P1, PT, R0.reuse, 0x19, !P3 ;  /* 0x000000190000780c */ /* 0x040fe20005f21670 */
[----:B------:R-:W-:Y:S01]  /*1cf10*/  FMUL R155, R155, UR22 ;  /* 0x000000169b9b7c20 */ /* 0x000fe20008400000 */
[----:B------:R-:W-:Y:S01]  /*1cf20*/  F2FP.SATFINITE.E5M2.F32.PACK_AB_MERGE_C R22, RZ, R22, RZ ;  /* 0x00000016ff16723e */ /* 0x000fe200048060ff */
[----:B------:R-:W-:Y:S01]  /*1cf30*/  @!P5 STG.E.U8 desc[UR20][R24.64+0x10], R14 ;  /* 0x0000100e1800d986 */ /* 0x000fe2000c101114 */
[----:B------:R-:W-:Y:S01]  /*1cf40*/  ISETP.LT.OR P5, PT, R0, 0x1a, !P3 ;  /* 0x0000001a0000780c */ /* 0x000fe20005fa1670 */
[----:B------:R-:W-:Y:S01]  /*1cf50*/  FMUL R156, R156, UR22 ;  /* 0x000000169c9c7c20 */ /* 0x000fe20008400000 */
[----:B------:R-:W-:Y:S01]  /*1cf60*/  F2FP.SATFINITE.E5M2.F32.PACK_AB_MERGE_C R23, RZ, R23, RZ ;  /* 0x00000017ff17723e */ /* 0x000fe200048060ff */
[----:B------:R-:W-:Y:S01]  /*1cf70*/  FMUL R157, R157, UR22 ;  /* 0x000000169d9d7c20 */ /* 0x000fe20008400000 */
[----:B------:R-:W-:Y:S01]  /*1cf80*/  F2FP.SATFINITE.E5M2.F32.PACK_AB_MERGE_C R152, RZ, R152, RZ ;  /* 0x00000098ff98723e */ /* 0x000fe200048060ff */
[----:B------:R-:W-:Y:S01]  /*1cf90*/  @!P0 STG.E.U8 desc[UR20][R24.64+0x11], R15 ;  /* 0x0000110f18008986 */ /* 0x000fe2000c101114 */
[----:B------:R-:W-:Y:S01]  /*1cfa0*/  ISETP.LT.OR P0, PT, R0, 0x19, !P2 ;  /* 0x000000190000780c */ /* 0x000fe20005701670 */
[----:B------:R-:W-:Y:S01]  /*1cfb0*/  FMUL R158, R158, UR22 ;  /* 0x000000169e9e7c20 */ /* 0x000fe20008400000 */
[C---:B------:R-:W-:Y:S01]  /*1cfc0*/  ISETP.LT.OR P6, PT, R0.reuse, 0x2a, !P2 ;  /* 0x0000002a0000780c */ /* 0x040fe200057c1670 */
        /* <DEDUP_REMOVED lines=57> */
[----:B0-----:R-:W-:Y:S01]  /*1d360*/  F2FP.SATFINITE.E5M2.F32.PACK_AB_MERGE_C R5, RZ, R168, RZ ;  /* 0x000000a8ff05723e */ /* 0x001fe200048060ff */
[----:B------:R-:W-:Y:S01]  /*1d370*/  @!P1 STG.E.U8 desc[UR20][R2.64+0x31], R157 ;  /* 0x0000319d02009986 */ /* 0x000fe2000c101114 */
[C---:B------:R-:W-:Y:S01]  /*1d380*/  ISETP.LT.OR P1, PT, R0.reuse, 0x3a, !P3 ;  /* 0x0000003a0000780c */ /* 0x040fe20005f21670 */
[----:B------:R-:W-:Y:S01]  /*1d390*/  FMUL R175, R175, UR22 ;  /* 0x00000016afaf7c20 */ /* 0x000fe20008400000 */
[----:B------:R-:W-:Y:S01]  /*1d3a0*/  F2FP.SATFINITE.E5M2.F32.PACK_AB_MERGE_C R169, RZ, R169, RZ ;  /* 0x000000a9ffa9723e */ /* 0x000fe200048060ff */
[----:B------:R-:W-:Y:S01]  /*1d3b0*/  @!P5 STG.E.U8 desc[UR20][R24.64+0x30], R158 ;  /* 0x0000309e1800d986 */ /* 0x000fe2000c101114 */
[----:B------:R-:W-:Y:S01]  /*1d3c0*/  ISETP.LT.OR P5, PT, R0, 0x39, !P2 ;  /* 0x000000390000780c */ /* 0x000fe200057a1670 */
[----:B------:R-:W-:Y:S01]  /*1d3d0*/  FMUL R176, R176, UR22 ;  /* 0x00000016b0b07c20 */ /* 0x000fe20008400000 */
[----:B-1----:R-:W-:Y:S01]  /*1d3e0*/  F2FP.SATFINITE.E5M2.F32.PACK_AB_MERGE_C R7, RZ, R170, RZ ;  /* 0x000000aaff07723e */ /* 0x002fe200048060ff */
        /* <DEDUP_REMOVED lines=23> */
[----:B------:R-:W-:Y:S01]  /*1d560*/  FMUL R183, R183, UR22 ;  /* 0x00000016b7b77c20 */ /* 0x000fe20008400000 */
        /* <DEDUP_REMOVED lines=12> */
[----:B------:R0:W-:Y:S01]  /*1d630*/  @!P0 STG.E.U8 desc[UR20][R2.64+0x48], R5 ;  /* 0x0000480502008986 */ /* 0x0001e2000c101114 */
[----:B------:R-:W-:Y:S01]  /*1d640*/  ISETP.LT.OR P0, PT, R0, 0x51, !P3 ;  /* 0x000000510000780c */ /* 0x000fe20005f01670 */
[----:B------:R-:W-:Y:S01]  /*1d650*/  FMUL R188, R188, UR22 ;  /* 0x00000016bcbc7c20 */ /* 0x000fe20008400000 */
[----:B------:R-:W-:Y:S01]  /*1d660*/  F2FP.SATFINITE.E5M2.F32.PACK_AB_MERGE_C R185, RZ, R185, RZ ;  /* 0x000000b9ffb9723e */ /* 0x000fe200048060ff */
[----:B------:R-:W-:Y:S01]  /*1d670*/  @!P1 STG.E.U8 desc[UR20][R2.64+0x49], R169 ;  /* 0x000049a902009986 */ /* 0x000fe2000c101114 */
[C---:B------:R-:W-:Y:S01]  /*1d680*/  ISETP.LT.OR P1, PT, R0.reuse, 0x52, !P3 ;  /* 0x000000520000780c */ /* 0x040fe20005f21670 */
[----:B------:R-:W-:Y:S01]  /*1d690*/  FMUL R189, R189, UR22 ;  /* 0x00000016bdbd7c20 */ /* 0x000fe20008400000 */
[----:B------:R-:W-:Y:S01]  /*1d6a0*/  F2FP.SATFINITE.E5M2.F32.PACK_AB_MERGE_C R187, RZ, R187, RZ ;  /* 0x000000bbffbb723e */ /* 0x000fe200048060ff */
[----:B------:R1:W-:Y:S01]  /*1d6b0*/  @!P5 STG.E.U8 desc[UR20][R24.64+0x48], R7 ;  /* 0x000048071800d986 */ /* 0x0003e2000c101114 */
[----:B------:R-:W-:Y:S01]  /*1d6c0*/  ISETP.LT.OR P5, PT, R0, 0x51, !P2 ;  /* 0x000000510000780c */ /* 0x000fe200057a1670 */
[----:B------:R-:W-:Y:S01]  /*1d6d0*/  FMUL R190, R190, UR22 ;  /* 0x00000016bebe7c20 */ /* 0x000fe20008400000 */
[----:B------:R-:W-:Y:S01]  /*1d6e0*/  FMUL R191, R191, UR22 ;  /* 0x00000016bfbf7c20 */ /* 0x000fe20008400000 */
[----:B0-----:R-:W-:Y:S01]  /*1d6f0*/  F2FP.SATFINITE.E5M2.F32.PACK_AB_MERGE_C R5, RZ, R172, RZ ;  /* 0x000000acff05723e */ /* 0x001fe200048060ff */
[----:B------:R-:W-:Y:S01]  /*1d700*/  @!P6 STG.E.U8 desc[UR20][R24.64+0x49], R171 ;  /* 0x000049ab1800e986 */ /* 0x000fe2000c101114 */
[----:B------:R-:W-:Y:S01]  /*1d710*/  ISETP.LT.OR P6, PT, R0, 0x52, !P2 ;  /* 0x000000520000780c */ /* 0x000fe200057c1670 */
[----:B------:R-:W-:Y:S01]  /*1d720*/  FMUL R192, R192, UR22 ;  /* 0x00000016c0c07c20 */ /* 0x000fe20008400000 */
[----:B------:R-:W-:Y:S01]  /*1d730*/  F2FP.SATFINITE.E5M2.F32.PACK_AB_MERGE_C R189, RZ, R189, RZ ;  /* 0x000000bdffbd723e */ /* 0x000fe200048060ff */
[----:B------:R0:W-:Y:S01]  /*1d740*/  @!P0 STG.E.U8 desc[UR20][R2.64+0x50], R5 ;  /* 0x0000500502008986 */ /* 0x0001e2000c101114 */
[C---:B------:R-:W-:Y:S01]  /*1d750*/  ISETP.LT.OR P0, PT, R0.reuse, 0x59, !P3 ;  /* 0x000000590000780c */ /* 0x040fe20005f01670 */
[----:B------:R-:W-:Y:S01]  /*1d760*/  FMUL R193, R193, UR22 ;  /* 0x00000016c1c17c20 */ /* 0x000fe20008400000 */
[----:B-1----:R-:W-:Y:S01]  /*1d770*/  F2FP.SATFINITE.E5M2.F32.PACK_AB_MERGE_C R7, RZ, R174, RZ ;  /* 0x000000aeff07723e */ /* 0x002fe200048060ff */
[----:B------:R-:W-:Y:S01]  /*1d780*/  @!P1 STG.E.U8 desc[UR20][R2.64+0x51], R173 ;  /* 0x000051ad02009986 */ /* 0x000fe2000c101114 */
[----:B------:R-:W-:Y:S01]  /*1d790*/  ISETP.LT.OR P1, PT, R0, 0x5a, !P3 ;  /* 0x0000005a0000780c */ /* 0x000fe20005f21670 */
        /* <DEDUP_REMOVED lines=8> */
[C---:B------:R-:W-:Y:S01]  /*1d820*/  ISETP.LT.OR P6, PT, R0.reuse, 0x5a, !P2 ;  /* 0x0000005a0000780c */ /* 0x040fe200057c1670 */
[----:B------:R-:W-:Y:S01]  /*1d830*/  FMUL R197, R197, UR22 ;  /* 0x00000016c5c57c20 */ /* 0x000fe20008400000 */
[----:B------:R-:W-:Y:S01]  /*1d840*/  F2FP.SATFINITE.E5M2.F32.PACK_AB_MERGE_C R193, RZ, R193, RZ ;  /* 0x000000c1ffc1723e */ /* 0x000fe200048060ff */
[----:B------:R0:W-:Y:S01]  /*1d850*/  @!P0 STG.E.U8 desc[UR20][R2.64+0x58], R5 ;  /* 0x0000580502008986 */ /* 0x0001e2000c101114 */
[----:B------:R-:W-:Y:S01]  /*1d860*/  ISETP.LT.OR P0, PT, R0, 0x61, !P3 ;  /* 0x000000610000780c */ /* 0x000fe20005f01670 */
[----:B------:R-:W-:Y:S01]  /*1d870*/  FMUL R198, R198, UR22 ;  /* 0x00000016c6c67c20 */ /* 0x000fe20008400000 */
[----:B-1----:R-:W-:Y:S01]  /*1d880*/  F2FP.SATFINITE.E5M2.F32.PACK_AB_MERGE_C R7, RZ, R178, RZ ;  /* 0x000000b2ff07723e */ /* 0x002fe200048060ff */
[----:B------:R-:W-:Y:S01]  /*1d890*/  @!P1 STG.E.U8 desc[UR20][R2.64+0x59], R177 ;  /* 0x000059b102009986 */ /* 0x000fe2000c101114 */
[C---:B------:R-:W-:Y:S01]  /*1d8a0*/  ISETP.LT.OR P1, PT, R0.reuse, 0x62, !P3 ;  /* 0x000000620000780c */ /* 0x040fe20005f21670 */
[----:B------:R-:W-:Y:S01]  /*1d8b0*/  FMUL R199, R199, UR22 ;  /* 0x00000016c7c77c20 */ /* 0x000fe20008400000 */
[----:B------:R-:W-:Y:S01]  /*1d8c0*/  F2FP.SATFINITE.E5M2.F32.PACK_AB_MERGE_C R195, RZ, R195, RZ ;  /* 0x000000c3ffc3723e */ /* 0x000fe200048060ff */
[----:B------:R1:W-:Y:S01]  /*1d8d0*/  @!P5 STG.E.U8 desc[UR20][R24.64+0x58], R7 ;  /* 0x000058071800d986 */ /* 0x0003e2000c101114 */
[----:B------:R-:W-:Y:S01]  /*1d8e0*/  ISETP.LT.OR P5, PT, R0, 0x61, !P2 ;  /* 0x000000610000780c */ /* 0x000fe200057a1670 */
[----:B------:R-:W-:Y:S01]  /*1d8f0*/  FMUL R200, R200, UR22 ;  /* 0x00000016c8c87c20 */ /* 0x000fe20008400000 */
[----:B------:R-:W-:Y:S01]  /*1d900*/  F2FP.SATFINITE.E5M2.F32.PACK_AB_MERGE_C R197, RZ, R197, RZ ;  /* 0x000000c5ffc5723e */ /* 0x000fe200048060ff */
[----:B------:R-:W-:Y:S01]  /*1d910*/  @!P6 STG.E.U8 desc[UR20][R24.64+0x59], R179 ;  /* 0x000059b31800e986 */ /* 0x000fe2000c101114 */
[----:B0-----:R-:W-:Y:S01]  /*1d920*/  F2FP.SATFINITE.E5M2.F32.PACK_AB_MERGE_C R5, RZ, R180, RZ ;  /* 0x000000b4ff05723e */ /* 0x001fe200048060ff */
[----:B------:R-:W-:Y:S01]  /*1d930*/  FMUL R201, R201, UR22 ;  /* 0x00000016c9c97c20 */ /* 0x000fe20008400000 */
        /* <DEDUP_REMOVED lines=20> */
[----:B------:R-:W-:Y:S01]  /*1da80*/  FMUL R208, R208, UR22 ;  /* 0x00000016d0d07c20 */ /* 0x000fe20008400000 */
        /* <DEDUP_REMOVED lines=96> */
[----:B--2---:R-:W-:Y:S01]  /*1e090*/  FMUL R4, R35, UR22 ;  /* 0x0000001623047c20 */ /* 0x004fe20008400000 */
[----:B------:R-:W-:Y:S01]  /*1e0a0*/  FMUL R236, R236, UR22 ;  /* 0x00000016ecec7c20 */ /* 0x000fe20008400000 */
[----:B------:R1:W-:Y:S01]  /*1e0b0*/  @!P5 STG.E.U8 desc[UR20][R24.64+0x90], R7 ;  /* 0x000090071800d986 */ /* 0x0003e2000c101114 */
[----:B------:R-:W-:Y:S01]  /*1e0c0*/  ISETP.LT.OR P5, PT, R0, 0x99, !P2 ;  /* 0x000000990000780c */ /* 0x000fe200057a1670 */
[----:B------:R-:W-:Y:S01]  /*1e0d0*/  FMUL R237, R237, UR22 ;  /* 0x00000016eded7c20 */ /* 0x000fe20008400000 */
[----:B------:R-:W-:Y:S01]  /*1e0e0*/  F2FP.SATFINITE.E5M2.F32.PACK_AB_MERGE_C R233, RZ, R233, RZ ;  /* 0x000000e9ffe9723e */ /* 0x000fe200048060ff */
[----:B------:R-:W-:Y:S01]  /*1e0f0*/  @!P6 STG.E.U8 desc[UR20][R24.64+0x91], R207 ;  /* 0x000091cf1800e986 */ /* 0x000fe2000c101114 */
[----:B0-----:R-:W-:-:S02]  /*1e100*/  F2FP.SATFINITE.E5M2.F32.PACK_AB_MERGE_C R5, RZ, R208, RZ ;  /* 0x000000d0ff05723e */ /* 0x001fc400048060ff */
[----:B------:R-:W-:Y:S01]  /*1e110*/  ISETP.LT.OR P6, PT, R0, 0x9a, !P2 ;  /* 0x0000009a0000780c */ /* 0x000fe200057c1670 */
[----:B------:R-:W2:Y:S01]  /*1e120*/  LDL.LU R36, [R1+0x21c] ;  /* 0x00021c0001247983 */ /* 0x000ea20000300800 */
[----:B------:R-:W-:-:S03]  /*1e130*/  F2FP.SATFINITE.E5M2.F32.PACK_AB_MERGE_C R235, RZ, R235, RZ ;  /* 0x000000ebffeb723e */ /* 0x000fc600048060ff */
[----:B------:R0:W-:Y:S01]  /*1e140*/  @!P0 STG.E.U8 desc[UR20][R2.64+0x98], R5 ;  /* 0x0000980502008986 */ /* 0x0001e2000c101114 */
[C---:B------:R-:W-:Y:S02]  /*1e150*/  ISETP.LT.OR P0, PT, R0.reuse, 0xa1, !P3 ;  /* 0x000000a10000780c */ /* 0x040fe40005f01670 */
[----:B-1----:R-:W-:Y:S01]  /*1e160*/  F2FP.SATFINITE.E5M2.F32.PACK_AB_MERGE_C R7, RZ, R210, RZ ;  /* 0x000000d2ff07723e */ /* 0x002fe200048060ff */
[----:B------:R-:W-:Y:S01]  /*1e170*/  @!P1 STG.E.U8 desc[UR20][R2.64+0x99], R209 ;  /* 0x000099d102009986 */ /* 0x000fe2000c101114 */
[----:B------:R-:W-:-:S03]  /*1e180*/  ISETP.LT.OR P1, PT, R0, 0xa2, !P3 ;  /* 0x000000a20000780c */ /* 0x000fc60005f21670 */
[----:B------:R1:W-:Y:S01]  /*1e190*/  @!P5 STG.E.U8 desc[UR20][R24.64+0x98], R7 ;  /* 0x000098071800d986 */ /* 0x0003e2000c101114 */
[C---:B------:R-:W-:Y:S02]  /*1e1a0*/  ISETP.LT.OR P5, PT, R0.reuse, 0xa1, !P2 ;  /* 0x000000a10000780c */ /* 0x040fe400057a1670 */
[----:B0-----:R-:W-:Y:S01]  /*1e1b0*/  F2FP.SATFINITE.E5M2.F32.PACK_AB_MERGE_C R5, RZ, R212, RZ ;  /* 0x000000d4ff05723e */ /* 0x001fe200048060ff */
[----:B------:R-:W-:Y:S01]  /*1e1c0*/  @!P6 STG.E.U8 desc[UR20][R24.64+0x99], R211 ;  /* 0x000099d31800e986 */ /* 0x000fe2000c101114 */
[----:B------:R-:W-:-:S03]  /*1e1d0*/  ISETP.LT.OR P6, PT, R0, 0xa2, !P2 ;  /* 0x000000a20000780c */ /* 0x000fc600057c1670 */
        /* <DEDUP_REMOVED lines=51> */
[----:B------:R-:W-:Y:S02]  /*1e510*/  ISETP.LT.OR P0, PT, R0, 0xd1, !P3 ;  /* 0x000000d10000780c */ /* 0x000fe40005f01670 */
[----:B-1----:R-:W-:Y:S01]  /*1e520*/  F2FP.SATFINITE.E5M2.F32.PACK_AB_MERGE_C R7, RZ, R234, RZ ;  /* 0x000000eaff07723e */ /* 0x002fe200048060ff */
[----:B------:R-:W2:Y:S01]  /*1e530*/  LDL.LU R35, [R1+0x220] ;  /* 0x0002200001237983 */ /* 0x000ea20000300800 */
[----:B------:R-:W-:Y:S01]  /*1e540*/  F2FP.SATFINITE.E5M2.F32.PACK_AB_MERGE_C R9, RZ, R236, RZ ;  /* 0x000000ecff09723e */ /* 0x000fe200048060ff */
[----:B----4-:R-:W-:Y:S01]  /*1e550*/  FMUL R6, R33, UR22 ;  /* 0x0000001621067c20 */ /* 0x010fe20008400000 */
[----:B------:R-:W-:Y:S01]  /*1e560*/  F2FP.SATFINITE.E5M2.F32.PACK_AB_MERGE_C R11, RZ, R4, RZ ;  /* 0x00000004ff0b723e */ /* 0x000fe200048060ff */
[----:B------:R-:W-:Y:S01]  /*1e570*/  @!P1 STG.E.U8 desc[UR20][R2.64+0xc9], R233 ;  /* 0x0000c9e902009986 */ /* 0x000fe2000c101114 */
[----:B0-----:R-:W-:Y:S01]  /*1e580*/  FMUL R5, R34, UR22 ;  /* 0x0000001622057c20 */ /* 0x001fe20008400000 */
[----:B-----5:R-:W-:-:S02]  /*1e590*/  FMUL R4, R38, UR22 ;  /* 0x0000001626047c20 */ /* 0x020fc40008400000 */
[----:B------:R-:W4:Y:S01]  /*1e5a0*/  LDL.LU R34, [R1+0x224] ;  /* 0x0002240001227983 */ /* 0x000f220000300800 */
[----:B------:R-:W-:-:S03]  /*1e5b0*/  ISETP.LT.OR P1, PT, R0, 0xd2, !P3 ;  /* 0x000000d20000780c */ /* 0x000fc60005f21670 */
[----:B------:R-:W5:Y:S04]  /*1e5c0*/  LDL.LU R33, [R1+0x228] ;  /* 0x0002280001217983 */ /* 0x000f680000300800 */
[----:B------:R3:W-:Y:S01]  /*1e5d0*/  @!P5 STG.E.U8 desc[UR20][R24.64+0xc8], R7 ;  /* 0x0000c8071800d986 */ /* 0x0007e2000c101114 */
[----:B------:R-:W-:-:S03]  /*1e5e0*/  ISETP.LT.OR P5, PT, R0, 0xd1, !P2 ;  /* 0x000000d10000780c */ /* 0x000fc600057a1670 */
[----:B------:R-:W-:Y:S01]  /*1e5f0*/  @!P6 STG.E.U8 desc[UR20][R24.64+0xc9], R235 ;  /* 0x0000c9eb1800e986 */ /* 0x000fe2000c101114 */
[----:B------:R-:W-:-:S03]  /*1e600*/  ISETP.LT.OR P6, PT, R0, 0xd2, !P2 ;  /* 0x000000d20000780c */ /* 0x000fc600057c1670 */
[----:B------:R0:W-:Y:S01]  /*1e610*/  @!P0 STG.E.U8 desc[UR20][R2.64+0xd0], R9 ;  /* 0x0000d00902008986 */ /* 0x0001e2000c101114 */
[----:B---3--:R-:W-:-:S03]  /*1e620*/  FMUL R7, R31, UR22 ;  /* 0x000000161f077c20 */ /* 0x008fc60008400000 */
[----:B------:R-:W3:Y:S04]  /*1e630*/  LDL.LU R31, [R1+0x22c] ;  /* 0x00022c00011f7983 */ /* 0x000ee80000300800 */
[----:B------:R-:W3:Y:S01]  /*1e640*/  LDL.LU R38, [R1+0x230] ;  /* 0x0002300001267983 */ /* 0x000ee20000300800 */
[----:B0-----:R-:W-:Y:S01]  /*1e650*/  F2FP.SATFINITE.E5M2.F32.PACK_AB_MERGE_C R9, RZ, R4, RZ ;  /* 0x00000004ff09723e */ /* 0x001fe200048060ff */
[----:B------:R-:W-:Y:S02]  /*1e660*/  FMUL R4, R30, UR22 ;  /* 0x000000161e047c20 */ /* 0x000fe40008400000 */
[----:B------:R-:W3:Y:S01]  /*1e670*/  LDL.LU R30, [R1+0x234] ;  /* 0x00023400011e7983 */ /* 0x000ee20000300800 */
[----:B------:R-:W-:Y:S02]  /*1e680*/  F2FP.SATFINITE.E5M2.F32.PACK_AB_MERGE_C R237, RZ, R237, RZ ;  /* 0x000000edffed723e */ /* 0x000fe400048060ff */
[----:B------:R-:W-:Y:S01]  /*1e690*/  F2FP.SATFINITE.E5M2.F32.PACK_AB_MERGE_C R13, RZ, R5, RZ ;  /* 0x00000005ff0d723e */ /* 0x000fe200048060ff */
[----:B------:R-:W-:Y:S01]  /*1e6a0*/  FMUL R5, R37, UR22 ;  /* 0x0000001625057c20 */ /* 0x000fe20008400000 */
[----:B------:R-:W-:Y:S01]  /*1e6b0*/  ISETP.LT.OR P0, PT, R0, 0xd9, !P3 ;  /* 0x000000d90000780c */ /* 0x000fe20005f01670 */
[----:B------:R-:W3:Y:S01]  /*1e6c0*/  LDL.LU R37, [R1+0x238] ;  /* 0x0002380001257983 */ /* 0x000ee20000300800 */
[----:B------:R-:W-:-:S03]  /*1e6d0*/  F2FP.SATFINITE.E5M2.F32.PACK_AB_MERGE_C R15, RZ, R6, RZ ;  /* 0x00000006ff0f723e */ /* 0x000fc600048060ff */
[----:B------:R-:W-:Y:S01]  /*1e6e0*/  @!P1 STG.E.U8 desc[UR20][R2.64+0xd1], R237 ;  /* 0x0000d1ed02009986 */ /* 0x000fe2000c101114 */
[----:B------:R-:W-:-:S03]  /*1e6f0*/  ISETP.LT.OR P1, PT, R0, 0xda, !P3 ;  /* 0x000000da0000780c */ /* 0x000fc60005f21670 */
[----:B------:R0:W-:Y:S01]  /*1e700*/  @!P5 STG.E.U8 desc[UR20][R24.64+0xd0], R11 ;  /* 0x0000d00b1800d986 */ /* 0x0001e2000c101114 */
[----:B------:R-:W-:-:S03]  /*1e710*/  ISETP.LT.OR P5, PT, R0, 0xd9, !P2 ;  /* 0x000000d90000780c */ /* 0x000fc600057a1670 */
[----:B------:R1:W-:Y:S01]  /*1e720*/  @!P6 STG.E.U8 desc[UR20][R24.64+0xd1], R13 ;  /* 0x0000d10d1800e986 */ /* 0x0003e2000c101114 */
[----:B0-----:R-:W-:Y:S02]  /*1e730*/  F2FP.SATFINITE.E5M2.F32.PACK_AB_MERGE_C R11, RZ, R5, RZ ;  /* 0x00000005ff0b723e */ /* 0x001fe400048060ff */
[----:B-1----:R-:W-:Y:S01]  /*1e740*/  F2FP.SATFINITE.E5M2.F32.PACK_AB_MERGE_C R13, RZ, R7, RZ ;  /* 0x00000007ff0d723e */ /* 0x002fe200048060ff */
[----:B------:R0:W-:Y:S04]  /*1e750*/  @!P0 STG.E.U8 desc[UR20][R2.64+0xd8], R9 ;  /* 0x0000d80902008986 */ /* 0x0001e8000c101114 */
[----:B------:R1:W-:Y:S01]  /*1e760*/  @!P1 STG.E.U8 desc[UR20][R2.64+0xd9], R11 ;  /* 0x0000d90b02009986 */ /* 0x0003e2000c101114 */
[----:B0-----:R-:W-:-:S03]  /*1e770*/  F2FP.SATFINITE.E5M2.F32.PACK_AB_MERGE_C R9, RZ, R4, RZ ;  /* 0x00000004ff09723e */ /* 0x001fc600048060ff */
[----:B------:R0:W-:Y:S01]  /*1e780*/  @!P5 STG.E.U8 desc[UR20][R24.64+0xd8], R15 ;  /* 0x0000d80f1800d986 */ /* 0x0001e2000c101114 */
[----:B--2---:R-:W-:-:S03]  /*1e790*/  FMUL R5, R36, UR22 ;  /* 0x0000001624057c20 */ /* 0x004fc60008400000 */
[----:B------:R-:W2:Y:S02]  /*1e7a0*/  LDL.LU R36, [R1+0x23c] ;  /* 0x00023c0001247983 */ /* 0x000ea40000300800 */
[----:B-1----:R-:W-:Y:S01]  /*1e7b0*/  F2FP.SATFINITE.E5M2.F32.PACK_AB_MERGE_C R11, RZ, R5, RZ ;  /* 0x00000005ff0b723e */ /* 0x002fe200048060ff */
[----:B------:R-:W-:Y:S02]  /*1e7c0*/  FMUL R6, R35, UR22 ;  /* 0x0000001623067c20 */ /* 0x000fe40008400000 */
[----:B------:R-:W2:Y:S01]  /*1e7d0*/  LDL.LU R35, [R1+0x240] ;  /* 0x0002400001237983 */ /* 0x000ea20000300800 */
[----:B----4-:R-:W-:-:S03]  /*1e7e0*/  FMUL R7, R34, UR22 ;  /* 0x0000001622077c20 */ /* 0x010fc60008400000 */
[----:B------:R-:W4:Y:S01]  /*1e7f0*/  LDL.LU R34, [R1+0x244] ;  /* 0x0002440001227983 */ /* 0x000f220000300800 */
[----:B-----5:R-:W-:-:S03]  /*1e800*/  FMUL R4, R33, UR22 ;  /* 0x0000001621047c20 */ /* 0x020fc60008400000 */
[----:B------:R-:W5:Y:S01]  /*1e810*/  LDL.LU R33, [R1+0x248] ;  /* 0x0002480001217983 */ /* 0x000f620000300800 */
[----:B0-----:R-:W-:Y:S01]  /*1e820*/  F2FP.SATFINITE.E5M2.F32.PACK_AB_MERGE_C R15, RZ, R6, RZ ;  /* 0x00000006ff0f723e */ /* 0x001fe200048060ff */
[----:B---3--:R-:W-:Y:S02]  /*1e830*/  FMUL R5, R31, UR22 ;  /* 0x000000161f057c20 */ /* 0x008fe40008400000 */
[----:B------:R-:W3:Y:S01]  /*1e840*/  LDL.LU R31, [R1+0x24c] ;  /* 0x00024c00011f7983 */ /* 0x000ee20000300800 */
[----:B------:R-:W-:-:S03]  /*1e850*/  FMUL R6, R30, UR22 ;  /* 0x000000161e067c20 */ /* 0x000fc60008400000 */
[----:B------:R-:W3:Y:S01]  /*1e860*/  LDL.LU R30, [R1+0x250] ;  /* 0x00025000011e7983 */ /* 0x000ee20000300800 */
[C---:B------:R-:W-:Y:S02]  /*1e870*/  ISETP.LT.OR P6, PT, R0.reuse, 0xda, !P2 ;  /* 0x000000da0000780c */ /* 0x040fe400057c1670 */
[C---:B------:R-:W-:Y:S02]  /*1e880*/  ISETP.LT.OR P5, PT, R0.reuse, 0xe1, !P3 ;  /* 0x000000e10000780c */ /* 0x040fe40005fa1670 */
[C---:B------:R-:W-:Y:S02]  /*1e890*/  ISETP.LT.OR P0, PT, R0.reuse, 0xe1, !P2 ;  /* 0x000000e10000780c */ /* 0x040fe40005701670 */
[----:B------:R-:W-:-:S07]  /*1e8a0*/  ISETP.LT.OR P1, PT, R0, 0xe2, !P2 ;  /* 0x000000e20000780c */ /* 0x000fce0005721670 */
[----:B------:R0:W-:Y:S01]  /*1e8b0*/  @!P6 STG.E.U8 desc[UR20][R24.64+0xd9], R13 ;  /* 0x0000d90d1800e986 */ /* 0x0001e2000c101114 */
[C---:B------:R-:W-:Y:S02]  /*1e8c0*/  ISETP.LT.OR P6, PT, R0.reuse, 0xe2, !P3 ;  /* 0x000000e20000780c */ /* 0x040fe40005fc1670 */
[----:B------:R-:W-:Y:S01]  /*1e8d0*/  F2FP.SATFINITE.E5M2.F32.PACK_AB_MERGE_C R7, RZ, R7, RZ ;  /* 0x00000007ff07723e */ /* 0x000fe200048060ff */
[----:B------:R1:W-:Y:S01]  /*1e8e0*/  @!P5 STG.E.U8 desc[UR20][R2.64+0xe0], R9 ;  /* 0x0000e0090200d986 */ /* 0x0003e2000c101114 */
[----:B------:R-:W-:Y:S02]  /*1e8f0*/  ISETP.LT.OR P5, PT, R0, 0xea, !P2 ;  /* 0x000000ea0000780c */ /* 0x000fe400057a1670 */
[----:B0-----:R-:W-:Y:S01]  /*1e900*/  F2FP.SATFINITE.E5M2.F32.PACK_AB_MERGE_C R13, RZ, R4, RZ ;  /* 0x00000004ff0d723e */ /* 0x001fe200048060ff */
[----:B------:R-:W-:-:S06]  /*1e910*/  FMUL R4, R38, UR22 ;  /* 0x0000001626047c20 */ /* 0x000fcc0008400000 */
[----:B------:R-:W-:Y:S01]  /*1e920*/  @!P6 STG.E.U8 desc[UR20][R2.64+0xe1], R11 ;  /* 0x0000e10b0200e986 */ /* 0x000fe2000c101114 */
[----:B------:R-:W-:-:S03]  /*1e930*/  ISETP.LT.OR P6, PT, R0, 0xe9, !P3 ;  /* 0x000000e90000780c */ /* 0x000fc60005fc1670 */
[----:B------:R-:W-:Y:S01]  /*1e940*/  @!P0 STG.E.U8 desc[UR20][R24.64+0xe0], R15 ;  /* 0x0000e00f18008986 */ /* 0x000fe2000c101114 */
[----:B------:R-:W-:-:S03]  /*1e950*/  ISETP.LT.OR P0, PT, R0, 0xea, !P3 ;  /* 0x000000ea0000780c */ /* 0x000fc60005f01670 */
[----:B------:R0:W-:Y:S04]  /*1e960*/  @!P1 STG.E.U8 desc[UR20][R24.64+0xe1], R7 ;  /* 0x0000e10718009986 */ /* 0x0001e8000c101114 */
[----:B------:R-:W3:Y:S01]  /*1e970*/  LDL.LU R38, [R1+0x254] ;  /* 0x0002540001267983 */ /* 0x000ee20000300800 */
[----:B-1----:R-:W-:Y:S02]  /*1e980*/  F2FP.SATFINITE.E5M2.F32.PACK_AB_MERGE_C R9, RZ, R5, RZ ;  /* 0x00000005ff09723e */ /* 0x002fe400048060ff */
[----:B0-----:R-:W-:Y:S01]  /*1e990*/  F2FP.SATFINITE.E5M2.F32.PACK_AB_MERGE_C R7, RZ, R4, RZ ;  /* 0x00000004ff07723e */ /* 0x001fe200048060ff */
[----:B------:R-:W-:Y:S02]  /*1e9a0*/  FMUL R4, R37, UR22 ;  /* 0x0000001625047c20 */ /* 0x000fe40008400000 */
[----:B------:R-:W3:Y:S01]  /*1e9b0*/  LDL.LU R37, [R1+0x258] ;  /* 0x0002580001257983 */ /* 0x000ee20000300800 */
[----:B------:R-:W-:-:S02]  /*1e9c0*/  F2FP.SATFINITE.E5M2.F32.PACK_AB_MERGE_C R11, RZ, R6, RZ ;  /* 0x00000006ff0b723e */ /* 0x000fc400048060ff */
[----:B------:R-:W-:Y:S01]  /*1e9d0*/  F2FP.SATFINITE.E5M2.F32.PACK_AB_MERGE_C R15, RZ, R4, RZ ;  /* 0x00000004ff0f723e */ /* 0x000fe200048060ff */
[----:B------:R-:W-:Y:S04]  /*1e9e0*/  @!P6 STG.E.U8 desc[UR20][R2.64+0xe8], R13 ;  /* 0x0000e80d0200e986 */ /* 0x000fe8000c101114 */
[----:B------:R0:W-:Y:S04]  /*1e9f0*/  @!P0 STG.E.U8 desc[UR20][R2.64+0xe9], R9 ;  /* 0x0000e90902008986 */ /* 0x0001e8000c101114 */
[----:B------:R1:W-:Y:S01]  /*1ea00*/  @!P5 STG.E.U8 desc[UR20][R24.64+0xe9], R11 ;  /* 0x0000e90b1800d986 */ /* 0x0003e2000c101114 */
[----:B--2---:R-:W-:-:S03]  /*1ea10*/  FMUL R5, R36, UR22 ;  /* 0x0000001624057c20 */ /* 0x004fc60008400000 */
[----:B------:R-:W2:Y:S02]  /*1ea20*/  LDL.LU R36, [R1+0x25c] ;  /* 0x00025c0001247983 */ /* 0x000ea40000300800 */
[----:B0-----:R-:W-:Y:S01]  /*1ea30*/  F2FP.SATFINITE.E5M2.F32.PACK_AB_MERGE_C R9, RZ, R5, RZ ;  /* 0x00000005ff09723e */ /* 0x001fe200048060ff */
[----:B------:R-:W-:Y:S02]  /*1ea40*/  FMUL R6, R35, UR22 ;  /* 0x0000001623067c20 */ /* 0x000fe40008400000 */
[----:B------:R-:W2:Y:S01]  /*1ea50*/  LDL.LU R35, [R1+0x260] ;  /* 0x0002600001237983 */ /* 0x000ea20000300800 */
[----:B----4-:R-:W-:-:S03]  /*1ea60*/  FMUL R4, R34, UR22 ;  /* 0x0000001622047c20 */ /* 0x010fc60008400000 */
[----:B------:R-:W4:Y:S02]  /*1ea70*/  LDL.LU R34, [R1+0x264] ;  /* 0x0002640001227983 */ /* 0x000f240000300800 */
[----:B-1----:R-:W-:Y:S01]  /*1ea80*/  F2FP.SATFINITE.E5M2.F32.PACK_AB_MERGE_C R11, RZ, R4, RZ ;  /* 0x00000004ff0b723e */ /* 0x002fe200048060ff */
[----:B-----5:R-:W-:Y:S02]  /*1ea90*/  FMUL R4, R33, UR22 ;  /* 0x0000001621047c20 */ /* 0x020fe40008400000 */
[----:B------:R-:W5:Y:S03]  /*1eaa0*/  LDL.LU R33, [R1+0x268] ;  /* 0x0002680001217983 */ /* 0x000f660000300800 */
[----:B------:R-:W-:Y:S01]  /*1eab0*/  F2FP.SATFINITE.E5M2.F32.PACK_AB_MERGE_C R13, RZ, R4, RZ ;  /* 0x00000004ff0d723e */ /* 0x000fe200048060ff */
        /* <DEDUP_REMOVED lines=9> */
[----:B------:R-:W-:-:S03]  /*1eb50*/  ISETP.LT.OR P1, PT, R0, 0xf1, !P2 ;  /* 0x000000f10000780c */ /* 0x000fc60005721670 */
[----:B------:R1:W-:Y:S01]  /*1eb60*/  @!P6 STG.E.U8 desc[UR20][R2.64+0xf0], R15 ;  /* 0x0000f00f0200e986 */ /* 0x0003e2000c101114 */
[C---:B------:R-:W-:Y:S02]  /*1eb70*/  ISETP.LT.OR P6, PT, R0.reuse, 0xf9, !P3 ;  /* 0x000000f90000780c */ /* 0x040fe40005fc1670 */
[----:B------:R-:W-:Y:S01]  /*1eb80*/  ISETP.LT.OR P3, PT, R0, 0xfa, !P3 ;  /* 0x000000fa0000780c */ /* 0x000fe20005f61670 */
[----:B------:R1:W-:Y:S01]  /*1eb90*/  @!P0 STG.E.U8 desc[UR20][R2.64+0xf1], R9 ;  /* 0x0000f10902008986 */ /* 0x0003e2000c101114 */
[----:B0-----:R-:W-:Y:S02]  /*1eba0*/  F2FP.SATFINITE.E5M2.F32.PACK_AB_MERGE_C R7, RZ, R6, RZ ;  /* 0x00000006ff07723e */ /* 0x001fe400048060ff */
[----:B-1----:R-:W-:Y:S02]  /*1ebb0*/  F2FP.SATFINITE.E5M2.F32.PACK_AB_MERGE_C R15, RZ, R5, RZ ;  /* 0x00000005ff0f723e */ /* 0x002fe400048060ff */
[----:B------:R-:W-:Y:S01]  /*1ebc0*/  F2FP.SATFINITE.E5M2.F32.PACK_AB_MERGE_C R9, RZ, R4, RZ ;  /* 0x00000004ff09723e */ /* 0x000fe200048060ff */
[----:B------:R-:W-:-:S02]  /*1ebd0*/  FMUL R4, R38, UR22 ;  /* 0x0000001626047c20 */ /* 0x000fc40008400000 */
[----:B------:R-:W3:Y:S04]  /*1ebe0*/  LDL.LU R38, [R1+0x274] ;  /* 0x0002740001267983 */ /* 0x000ee80000300800 */
[----:B------:R0:W-:Y:S01]  /*1ebf0*/  @!P5 STG.E.U8 desc[UR20][R24.64+0xf1], R11 ;  /* 0x0000f10b1800d986 */ /* 0x0001e2000c101114 */
[----:B------:R-:W-:Y:S01]  /*1ec00*/  ISETP.LT.OR P5, PT, R0, 0xf9, !P2 ;  /* 0x000000f90000780c */ /* 0x000fe200057a1670 */
[----:B------:R-:W-:Y:S02]  /*1ec10*/  FMUL R5, R37, UR22 ;  /* 0x0000001625057c20 */ /* 0x000fe40008400000 */
[----:B------:R-:W3:Y:S04]  /*1ec20*/  LDL.LU R37, [R1+0x278] ;  /* 0x0002780001257983 */ /* 0x000ee80000300800 */
[----:B------:R1:W-:Y:S04]  /*1ec30*/  @!P1 STG.E.U8 desc[UR20][R24.64+0xf0], R7 ;  /* 0x0000f00718009986 */ /* 0x0003e8000c101114 */
[----:B------:R-:W-:Y:S04]  /*1ec40*/  @!P6 STG.E.U8 desc[UR20][R2.64+0xf8], R13 ;  /* 0x0000f80d0200e986 */ /* 0x000fe8000c101114 */
[----:B------:R4:W-:Y:S01]  /*1ec50*/  @!P3 STG.E.U8 desc[UR20][R2.64+0xf9], R15 ;  /* 0x0000f90f0200b986 */ /* 0x0009e2000c101114 */
[----:B0-----:R-:W-:-:S03]  /*1ec60*/  F2FP.SATFINITE.E5M2.F32.PACK_AB_MERGE_C R11, RZ, R4, RZ ;  /* 0x00000004ff0b723e */ /* 0x001fc600048060ff */
[----:B------:R0:W-:Y:S01]  /*1ec70*/  @!P5 STG.E.U8 desc[UR20][R24.64+0xf8], R9 ;  /* 0x0000f8091800d986 */ /* 0x0001e2000c101114 */
[----:B--2---:R-:W-:-:S03]  /*1ec80*/  FMUL R6, R36, UR22 ;  /* 0x0000001624067c20 */ /* 0x004fc60008400000 */
[----:B------:R-:W2:Y:S01]  /*1ec90*/  LDL.LU R36, [R1+0x27c] ;  /* 0x00027c0001247983 */ /* 0x000ea20000300800 */
[----:B-1----:R-:W-:-:S03]  /*1eca0*/  FMUL R7, R35, UR22 ;  /* 0x0000001623077c20 */ /* 0x002fc60008400000 */
        /* <DEDUP_REMOVED lines=10> */
[----:B------:R-:W-:Y:S02]  /*1ed50*/  ISETP.GE.AND P1, PT, R32, 0x81, PT ;  /* 0x000000812000780c */ /* 0x000fe40003f26270 */
[C---:B------:R-:W-:Y:S02]  /*1ed60*/  ISETP.LT.OR P2, PT, R0.reuse, 0xfa, !P2 ;  /* 0x000000fa0000780c */ /* 0x040fe40005741670 */
[C---:B------:R-:W-:Y:S02]  /*1ed70*/  ISETP.LT.OR P6, PT, R0.reuse, 0x1, !P1 ;  /* 0x000000010000780c */ /* 0x040fe40004fc1670 */
[----:B------:R-:W-:Y:S02]  /*1ed80*/  ISETP.LT.OR P3, PT, R0, 0x2, !P1 ;  /* 0x000000020000780c */ /* 0x000fe40004f61670 */
[----:B------:R-:W-:Y:S02]  /*1ed90*/  F2FP.SATFINITE.E5M2.F32.PACK_AB_MERGE_C R5, RZ, R5, RZ ;  /* 0x00000005ff05723e */ /* 0x000fe400048060ff */
[----:B------:R-:W-:-:S05]  /*1eda0*/  ISETP.GE.AND P0, PT, R32, 0x89, PT ;  /* 0x000000892000780c */ /* 0x000fca0003f06270 */
[----:B------:R-:W-:Y:S01]  /*1edb0*/  @!P2 STG.E.U8 desc[UR20][R24.64+0xf9], R11 ;  /* 0x0000f90b1800a986 */ /* 0x000fe2000c101114 */
[----:B------:R-:W-:-:S03]  /*1edc0*/  F2FP.SATFINITE.E5M2.F32.PACK_AB_MERGE_C R13, RZ, R6, RZ ;  /* 0x00000006ff0d723e */ /* 0x000fc600048060ff */
[----:B------:R0:W-:Y:S01]  /*1edd0*/  @!P6 STG.E.U8 desc[UR20][R28.64], R5 ;  /* 0x000000051c00e986 */ /* 0x0001e2000c101114 */
[C---:B------:R-:W-:Y:S02]  /*1ede0*/  ISETP.LT.OR P6, PT, R0.reuse, 0x2, !P0 ;  /* 0x000000020000780c */ /* 0x040fe400047c1670 */
[C---:B------:R-:W-:Y:S01]  /*1edf0*/  ISETP.LT.OR P5, PT, R0.reuse, 0x1, !P0 ;  /* 0x000000010000780c */ /* 0x040fe200047a1670 */
[----:B------:R1:W-:Y:S01]  /*1ee00*/  @!P3 STG.E.U8 desc[UR20][R28.64+0x1], R13 ;  /* 0x0000010d1c00b986 */ /* 0x0003e2000c101114 */
[----:B------:R-:W-:Y:S02]  /*1ee10*/  ISETP.LT.OR P2, PT, R0, 0xa, !P1 ;  /* 0x0000000a0000780c */ /* 0x000fe40004f41670 */
[----:B0-----:R-:W-:Y:S02]  /*1ee20*/  F2FP.SATFINITE.E5M2.F32.PACK_AB_MERGE_C R5, RZ, R3, RZ ;  /* 0x00000003ff05723e */ /* 0x001fe400048060ff */
[----:B-1----:R-:W-:Y:S01]  /*1ee30*/  F2FP.SATFINITE.E5M2.F32.PACK_AB_MERGE_C R13, RZ, R2, RZ ;  /* 0x00000002ff0d723e */ /* 0x002fe200048060ff */
[----:B------:R-:W-:-:S02]  /*1ee40*/  FMUL R3, R38, UR22 ;  /* 0x0000001626037c20 */ /* 0x000fc40008400000 */
[----:B------:R-:W3:Y:S01]  /*1ee50*/  LDL.LU R38, [R1+0x294] ;  /* 0x0002940001267983 */ /* 0x000ee20000300800 */
[----:B------:R-:W-:Y:S02]  /*1ee60*/  F2FP.SATFINITE.E5M2.F32.PACK_AB_MERGE_C R11, RZ, R4, RZ ;  /* 0x00000004ff0b723e */ /* 0x000fe400048060ff */
[----:B------:R-:W-:Y:S01]  /*1ee70*/  ISETP.LT.OR P3, PT, R0, 0x9, !P1 ;  /* 0x000000090000780c */ /* 0x000fe20004f61670 */
[----:B------:R0:W-:Y:S01]  /*1ee80*/  @!P6 STG.E.U8 desc[UR20][R26.64+0x1], R9 ;  /* 0x000001091a00e986 */ /* 0x0001e2000c101114 */
[----:B------:R-:W-:-:S03]  /*1ee90*/  FMUL R2, R37, UR22 ;  /* 0x0000001625027c20 */ /* 0x000fc60008400000 */
[----:B------:R-:W3:Y:S01]  /*1eea0*/  LDL.LU R37, [R1+0x298] ;  /* 0x0002980001257983 */ /* 0x000ee20000300800 */
[----:B------:R-:W-:Y:S02]  /*1eeb0*/  F2FP.SATFINITE.E5M2.F32.PACK_AB_MERGE_C R7, RZ, R7, RZ ;  /* 0x00000007ff07723e */ /* 0x000fe400048060ff */
[----:B0-----:R-:W-:-:S03]  /*1eec0*/  F2FP.SATFINITE.E5M2.F32.PACK_AB_MERGE_C R9, RZ, R2, RZ ;  /* 0x00000002ff09723e */ /* 0x001fc600048060ff */
        /* <DEDUP_REMOVED lines=8> */
[----:B------:R-:W2:Y:S03]  /*1ef50*/  LDL.LU R35, [R1+0x2a0] ;  /* 0x0002a00001237983 */ /* 0x000ea60000300800 */
[----:B------:R-:W-:Y:S01]  /*1ef60*/  F2FP.SATFINITE.E5M2.F32.PACK_AB_MERGE_C R15, RZ, R2, RZ ;  /* 0x00000002ff0f723e */ /* 0x000fe200048060ff */
[----:B----4-:R-:W-:Y:S02]  /*1ef70*/  FMUL R2, R34, UR22 ;  /* 0x0000001622027c20 */ /* 0x010fe40008400000 */
[----:B------:R-:W4:Y:S01]  /*1ef80*/  LDL.LU R34, [R1+0x2a4] ;  /* 0x0002a40001227983 */ /* 0x000f220000300800 */
[----:B-----5:R-:W-:-:S03]  /*1ef90*/  FMUL R3, R33, UR22 ;  /* 0x0000001621037c20 */ /* 0x020fc60008400000 */
[----:B------:R-:W5:Y:S01]  /*1efa0*/  LDL.LU R33, [R1+0x2a8] ;  /* 0x0002a80001217983 */ /* 0x000f620000300800 */
[----:B---3--:R-:W-:-:S03]  /*1efb0*/  FMUL R4, R31, UR22 ;  /* 0x000000161f047c20 */ /* 0x008fc60008400000 */
[----:B------:R-:W3:Y:S01]  /*1efc0*/  LDL.LU R31, [R1+0x2ac] ;  /* 0x0002ac00011f7983 */ /* 0x000ee20000300800 */
[----:B0-----:R-:W-:-:S03]  /*1efd0*/  FMUL R5, R30, UR22 ;  /* 0x000000161e057c20 */ /* 0x001fc60008400000 */
[----:B------:R-:W3:Y:S01]  /*1efe0*/  LDL.LU R30, [R1+0x2b0] ;  /* 0x0002b000011e7983 */ /* 0x000ee20000300800 */
[C---:B------:R-:W-:Y:S02]  /*1eff0*/  ISETP.LT.OR P6, PT, R0.reuse, 0xa, !P0 ;  /* 0x0000000a0000780c */ /* 0x040fe400047c1670 */
[C---:B------:R-:W-:Y:S02]  /*1f000*/  ISETP.LT.OR P5, PT, R0.reuse, 0x9, !P0 ;  /* 0x000000090000780c */ /* 0x040fe400047a1670 */
[C---:B------:R-:W-:Y:S02]  /*1f010*/  ISETP.LT.OR P3, PT, R0.reuse, 0x11, !P1 ;  /* 0x000000110000780c */ /* 0x040fe40004f61670 */
[----:B------:R-:W-:-:S07]  /*1f020*/  ISETP.LT.OR P2, PT, R0, 0x12, !P1 ;  /* 0x000000120000780c */ /* 0x000fce0004f41670 */
[----:B------:R0:W-:Y:S01]  /*1f030*/  @!P6 STG.E.U8 desc[UR20][R26.64+0x9], R7 ;  /* 0x000009071a00e986 */ /* 0x0001e2000c101114 */
[----:B------:R-:W-:-:S03]  /*1f040*/  ISETP.LT.OR P6, PT, R0, 0x12, !P0 ;  /* 0x000000120000780c */ /* 0x000fc600047c1670 */
[----:B------:R-:W-:Y:S01]  /*1f050*/  @!P5 STG.E.U8 desc[UR20][R26.64+0x8], R13 ;  /* 0x0000080d1a00d986 */ /* 0x000fe2000c101114 */
[----:B------:R-:W-:-:S03]  /*1f060*/  ISETP.LT.OR P5, PT, R0, 0x11, !P0 ;  /* 0x000000110000780c */ /* 0x000fc600047a1670 */
[----:B------:R1:W-:Y:S01]  /*1f070*/  @!P3 STG.E.U8 desc[UR20][R28.64+0x10], R9 ;  /* 0x000010091c00b986 */ /* 0x0003e2000c101114 */
[C---:B------:R-:W-:Y:S02]  /*1f080*/  ISETP.LT.OR P3, PT, R0.reuse, 0x19, !P1 ;  /* 0x000000190000780c */ /* 0x040fe40004f61670 */
[----:B0-----:R-:W-:Y:S01]  /*1f090*/  F2FP.SATFINITE.E5M2.F32.PACK_AB_MERGE_C R7, RZ, R2, RZ ;  /* 0x00000002ff07723e */ /* 0x001fe200048060ff */
[----:B------:R0:W-:Y:S01]  /*1f0a0*/  @!P2 STG.E.U8 desc[UR20][R28.64+0x11], R11 ;  /* 0x0000110b1c00a986 */ /* 0x0001e2000c101114 */
[----:B------:R-:W-:Y:S02]  /*1f0b0*/  ISETP.LT.OR P2, PT, R0, 0x1a, !P1 ;  /* 0x0000001a0000780c */ /* 0x000fe40004f41670 */
[----:B-1----:R-:W-:Y:S01]  /*1f0c0*/  F2FP.SATFINITE.E5M2.F32.PACK_AB_MERGE_C R9, RZ, R3, RZ ;  /* 0x00000003ff09723e */ /* 0x002fe200048060ff */
[----:B------:R-:W-:Y:S02]  /*1f0d0*/  FMUL R2, R38, UR22 ;  /* 0x0000001626027c20 */ /* 0x000fe40008400000 */
[----:B------:R-:W3:Y:S01]  /*1f0e0*/  LDL.LU R38, [R1+0x2b4] ;  /* 0x0002b40001267983 */ /* 0x000ee20000300800 */
[----:B0-----:R-:W-:-:S03]  /*1f0f0*/  F2FP.SATFINITE.E5M2.F32.PACK_AB_MERGE_C R11, RZ, R4, RZ ;  /* 0x00000004ff0b723e */ /* 0x001fc600048060ff */
[----:B------:R0:W-:Y:S01]  /*1f100*/  @!P6 STG.E.U8 desc[UR20][R26.64+0x11], R7 ;  /* 0x000011071a00e986 */ /* 0x0001e2000c101114 */
[----:B------:R-:W-:Y:S01]  /*1f110*/  ISETP.LT.OR P6, PT, R0, 0x1a, !P0 ;  /* 0x0000001a0000780c */ /* 0x000fe200047c1670 */
[----:B------:R-:W-:Y:S02]  /*1f120*/  FMUL R3, R37, UR22 ;  /* 0x0000001625037c20 */ /* 0x000fe40008400000 */
[----:B------:R-:W3:Y:S01]  /*1f130*/  LDL.LU R37, [R1+0x2b8] ;  /* 0x0002b80001257983 */ /* 0x000ee20000300800 */
[----:B0-----:R-:W-:-:S03]  /*1f140*/  F2FP.SATFINITE.E5M2.F32.PACK_AB_MERGE_C R7, RZ, R2, RZ ;  /* 0x00000002ff07723e */ /* 0x001fc600048060ff */
[----:B------:R-:W-:Y:S04]  /*1f150*/  @!P5 STG.E.U8 desc[UR20][R26.64+0x10], R15 ;  /* 0x0000100f1a00d986 */ /* 0x000fe8000c101114 */
        /* <DEDUP_REMOVED lines=13> */
[----:B------:R-:W5:Y:S02]  /*1f230*/  LDL.LU R33, [R1+0x2c8] ;  /* 0x0002c80001217983 */ /* 0x000f640000300800 */
        /* <DEDUP_REMOVED lines=8> */
[----:B------:R-:W-:Y:S02]  /*1f2c0*/  F2FP.SATFINITE.E5M2.F32.PACK_AB_MERGE_C R5, RZ, R5, RZ ;  /* 0x00000005ff05723e */ /* 0x000fe400048060ff */
[----:B------:R-:W-:-:S05]  /*1f2d0*/  ISETP.LT.OR P6, PT, R0, 0x22, !P0 ;  /* 0x000000220000780c */ /* 0x000fca00047c1670 */
[----:B------:R0:W-:Y:S01]  /*1f2e0*/  @!P5 STG.E.U8 desc[UR20][R26.64+0x18], R5 ;  /* 0x000018051a00d986 */ /* 0x0001e2000c101114 */
[----:B------:R-:W-:-:S03]  /*1f2f0*/  ISETP.LT.OR P5, PT, R0, 0x21, !P0 ;  /* 0x000000210000780c */ /* 0x000fc600047a1670 */
[----:B------:R-:W-:Y:S01]  /*1f300*/  @!P3 STG.E.U8 desc[UR20][R28.64+0x20], R9 ;  /* 0x000020091c00b986 */ /* 0x000fe2000c101114 */
[----:B------:R-:W-:-:S03]  /*1f310*/  ISETP.LT.OR P3, PT, R0, 0x29, !P1 ;  /* 0x000000290000780c */ /* 0x000fc60004f61670 */
[----:B------:R1:W-:Y:S01]  /*1f320*/  @!P2 STG.E.U8 desc[UR20][R28.64+0x21], R11 ;  /* 0x0000210b1c00a986 */ /* 0x0003e2000c101114 */
[----:B------:R-:W-:Y:S02]  /*1f330*/  ISETP.LT.OR P2, PT, R0, 0x2a, !P1 ;  /* 0x0000002a0000780c */ /* 0x000fe40004f41670 */
[----:B0-----:R-:W-:Y:S02]  /*1f340*/  F2FP.SATFINITE.E5M2.F32.PACK_AB_MERGE_C R5, RZ, R3, RZ ;  /* 0x00000003ff05723e */ /* 0x001fe400048060ff */
[----:B-1----:R-:W-:Y:S01]  /*1f350*/  F2FP.SATFINITE.E5M2.F32.PACK_AB_MERGE_C R11, RZ, R2, RZ ;  /* 0x00000002ff0b723e */ /* 0x002fe200048060ff */
[----:B------:R-:W-:Y:S02]  /*1f360*/  FMUL R2, R38, UR22 ;  /* 0x0000001626027c20 */ /* 0x000fe40008400000 */
[----:B------:R-:W3:Y:S01]  /*1f370*/  LDL.LU R38, [R1+0x2d4] ;  /* 0x0002d40001267983 */ /* 0x000ee20000300800 */
[----:B------:R-:W-:-:S03]  /*1f380*/  F2FP.SATFINITE.E5M2.F32.PACK_AB_MERGE_C R9, RZ, R4, RZ ;  /* 0x00000004ff09723e */ /* 0x000fc600048060ff */
[----:B------:R-:W-:Y:S01]  /*1f390*/  @!P6 STG.E.U8 desc[UR20][R26.64+0x21], R5 ;  /* 0x000021051a00e986 */ /* 0x000fe2000c101114 */
[----:B------:R-:W-:Y:S01]  /*1f3a0*/  ISETP.LT.OR P6, PT, R0, 0x2a, !P0 ;  /* 0x0000002a0000780c */ /* 0x000fe200047c1670 */
[----:B------:R-:W-:Y:S02]  /*1f3b0*/  FMUL R3, R37, UR22 ;  /* 0x0000001625037c20 */ /* 0x000fe40008400000 */
[----:B------:R-:W3:Y:S04]  /*1f3c0*/  LDL.LU R37, [R1+0x2d8] ;  /* 0x0002d80001257983 */ /* 0x000ee80000300800 */
[----:B------:R-:W-:Y:S04]  /*1f3d0*/  @!P5 STG.E.U8 desc[UR20][R26.64+0x20], R13 ;  /* 0x0000200d1a00d986 */ /* 0x000fe8000c101114 */
[----:B------:R0:W-:Y:S04]  /*1f3e0*/  @!P3 STG.E.U8 desc[UR20][R28.64+0x28], R7 ;  /* 0x000028071c00b986 */ /* 0x0001e8000c101114 */
[----:B------:R1:W-:Y:S01]  /*1f3f0*/  @!P2 STG.E.U8 desc[UR20][R28.64+0x29], R9 ;  /* 0x000029091c00a986 */ /* 0x0003e2000c101114 */
[----:B0-----:R-:W-:-:S02]  /*1f400*/  F2FP.SATFINITE.E5M2.F32.PACK_AB_MERGE_C R7, RZ, R2, RZ ;  /* 0x00000002ff07723e */ /* 0x001fc400048060ff */
[----:B-1----:R-:W-:-:S03]  /*1f410*/  F2FP.SATFINITE.E5M2.F32.PACK_AB_MERGE_C R9, RZ, R3, RZ ;  /* 0x00000003ff09723e */ /* 0x002fc600048060ff */
[----:B------:R0:W-:Y:S01]  /*1f420*/  @!P6 STG.E.U8 desc[UR20][R26.64+0x29], R7 ;  /* 0x000029071a00e986 */ /* 0x0001e2000c101114 */
[----:B--2---:R-:W-:-:S03]  /*1f430*/  FMUL R4, R36, UR22 ;  /* 0x0000001624047c20 */ /* 0x004fc60008400000 */
[----:B------:R-:W2:Y:S02]  /*1f440*/  LDL.LU R36, [R1+0x2dc] ;  /* 0x0002dc0001247983 */ /* 0x000ea40000300800 */
[----:B------:R-:W-:Y:S01]  /*1f450*/  F2FP.SATFINITE.E5M2.F32.PACK_AB_MERGE_C R13, RZ, R4, RZ ;  /* 0x00000004ff0d723e */ /* 0x000fe200048060ff */
        /* <DEDUP_REMOVED lines=15> */
[----:B------:R-:W-:Y:S01]  /*1f550*/  @!P5 STG.E.U8 desc[UR20][R26.64+0x28], R11 ;  /* 0x0000280b1a00d986 */ /* 0x000fe2000c101114 */
[----:B------:R-:W-:-:S03]  /*1f560*/  ISETP.LT.OR P5, PT, R0, 0x31, !P0 ;  /* 0x000000310000780c */ /* 0x000fc600047a1670 */
[----:B------:R0:W-:Y:S01]  /*1f570*/  @!P2 STG.E.U8 desc[UR20][R28.64+0x31], R13 ;  /* 0x0000310d1c00a986 */ /* 0x0001e2000c101114 */
[----:B------:R-:W-:-:S03]  /*1f580*/  ISETP.LT.OR P2, PT, R0, 0x3a, !P1 ;  /* 0x0000003a0000780c */ /* 0x000fc60004f41670 */
[----:B------:R1:W-:Y:S01]  /*1f590*/  @!P3 STG.E.U8 desc[UR20][R28.64+0x30], R9 ;  /* 0x000030091c00b986 */ /* 0x0003e2000c101114 */
[----:B------:R-:W-:Y:S02]  /*1f5a0*/  ISETP.LT.OR P3, PT, R0, 0x39, !P1 ;  /* 0x000000390000780c */ /* 0x000fe40004f61670 */
[----:B------:R-:W-:Y:S02]  /*1f5b0*/  F2FP.SATFINITE.E5M2.F32.PACK_AB_MERGE_C R5, RZ, R5, RZ ;  /* 0x00000005ff05723e */ /* 0x000fe400048060ff */
[----:B0-----:R-:W-:Y:S02]  /*1f5c0*/  F2FP.SATFINITE.E5M2.F32.PACK_AB_MERGE_C R13, RZ, R2, RZ ;  /* 0x00000002ff0d723e */ /* 0x001fe400048060ff */
[----:B-1----:R-:W-:Y:S01]  /*1f5d0*/  F2FP.SATFINITE.E5M2.F32.PACK_AB_MERGE_C R9, RZ, R3, RZ ;  /* 0x00000003ff09723e */ /* 0x002fe200048060ff */
[----:B------:R-:W-:Y:S02]  /*1f5e0*/  FMUL R3, R38, UR22 ;  /* 0x0000001626037c20 */ /* 0x000fe40008400000 */
[----:B------:R-:W3:Y:S01]  /*1f5f0*/  LDL.LU R38, [R1+0x2f4] ;  /* 0x0002f40001267983 */ /* 0x000ee20000300800 */
[----:B------:R-:W-:-:S03]  /*1f600*/  F2FP.SATFINITE.E5M2.F32.PACK_AB_MERGE_C R11, RZ, R4, RZ ;  /* 0x00000004ff0b723e */ /* 0x000fc600048060ff */
[----:B------:R0:W-:Y:S01]  /*1f610*/  @!P6 STG.E.U8 desc[UR20][R26.64+0x31], R7 ;  /* 0x000031071a00e986 */ /* 0x0001e2000c101114 */
[----:B------:R-:W-:-:S03]  /*1f620*/  FMUL R2, R37, UR22 ;  /* 0x0000001625027c20 */ /* 0x000fc60008400000 */
[----:B------:R-:W3:Y:S01]  /*1f630*/  LDL.LU R37, [R1+0x2f8] ;  /* 0x0002f80001257983 */ /* 0x000ee20000300800 */
[----:B------:R-:W-:Y:S02]  /*1f640*/  ISETP.LT.OR P6, PT, R0, 0x3a, !P0 ;  /* 0x0000003a0000780c */ /* 0x000fe400047c1670 */
[----:B0-----:R-:W-:Y:S01]  /*1f650*/  F2FP.SATFINITE.E5M2.F32.PACK_AB_MERGE_C R7, RZ, R2, RZ ;  /* 0x00000002ff07723e */ /* 0x001fe200048060ff */
[----:B------:R0:W-:Y:S04]  /*1f660*/  @!P5 STG.E.U8 desc[UR20][R26.64+0x30], R5 ;  /* 0x000030051a00d986 */ /* 0x0001e8000c101114 */
[----:B------:R-:W-:Y:S04]  /*1f670*/  @!P2 STG.E.U8 desc[UR20][R28.64+0x39], R11 ;  /* 0x0000390b1c00a986 */ /* 0x000fe8000c101114 */
[----:B------:R1:W-:Y:S01]  /*1f680*/  @!P3 STG.E.U8 desc[UR20][R28.64+0x38], R9 ;  /* 0x000038091c00b986 */ /* 0x0003e2000c101114 */
[----:B0-----:R-:W-:-:S05]  /*1f690*/  F2FP.SATFINITE.E5M2.F32.PACK_AB_MERGE_C R5, RZ, R3, RZ ;  /* 0x00000003ff05723e */ /* 0x001fca00048060ff */
        /* <DEDUP_REMOVED lines=42> */
[----:B------:R-:W-:Y:S01]  /*1f940*/  F2FP.SATFINITE.E5M2.F32.PACK_AB_MERGE_C R11, RZ, R4, RZ ;  /* 0x00000004ff0b723e */ /* 0x000fe200048060ff */
[----:B------:R-:W-:Y:S02]  /*1f950*/  FMUL R2, R35, UR22 ;  /* 0x0000001623027c20 */ /* 0x000fe40008400000 */
[----:B------:R-:W2:Y:S03]  /*1f960*/  LDL.LU R35, [R1+0x320] ;  /* 0x0003200001237983 */ /* 0x000ea60000300800 */
[----:B-1----:R-:W-:Y:S01]  /*1f970*/  F2FP.SATFINITE.E5M2.F32.PACK_AB_MERGE_C R13, RZ, R2, RZ ;  /* 0x00000002ff0d723e */ /* 0x002fe200048060ff */
        /* <DEDUP_REMOVED lines=146> */
[----:B------:R-:W-:-:S03]  /*202a0*/  FMUL R3, R37, UR22 ;  /* 0x0000001625037c20 */ /* 0x000fc60008400000 */
[----:B------:R-:W3:Y:S04]  /*202b0*/  LDL.LU R37, [R1+0x398] ;  /* 0x0003980001257983 */ /* 0x000ee80000300800 */
[----:B------:R-:W-:Y:S04]  /*202c0*/  @!P5 STG.E.U8 desc[UR20][R26.64+0x80], R13 ;  /* 0x0000800d1a00d986 */ /* 0x000fe8000c101114 */
[----:B------:R0:W-:Y:S04]  /*202d0*/  @!P3 STG.E.U8 desc[UR20][R28.64+0x88], R7 ;  /* 0x000088071c00b986 */ /* 0x0001e8000c101114 */
[----:B------:R1:W-:Y:S01]  /*202e0*/  @!P2 STG.E.U8 desc[UR20][R28.64+0x89], R9 ;  /* 0x000089091c00a986 */ /* 0x0003e2000c101114 */
[----:B0-----:R-:W-:-:S02]  /*202f0*/  F2FP.SATFINITE.E5M2.F32.PACK_AB_MERGE_C R7, RZ, R2, RZ ;  /* 0x00000002ff07723e */ /* 0x001fc400048060ff */
[----:B-1----:R-:W-:Y:S01]  /*20300*/  F2FP.SATFINITE.E5M2.F32.PACK_AB_MERGE_C R9, RZ, R3, RZ ;  /* 0x00000003ff09723e */ /* 0x002fe200048060ff */
[----:B--2---:R-:W-:Y:S02]  /*20310*/  FMUL R4, R36, UR22 ;  /* 0x0000001624047c20 */ /* 0x004fe40008400000 */
[----:B------:R-:W2:Y:S03]  /*20320*/  LDL.LU R36, [R1+0x39c] ;  /* 0x00039c0001247983 */ /* 0x000ea60000300800 */
[----:B------:R-:W-:Y:S01]  /*20330*/  F2FP.SATFINITE.E5M2.F32.PACK_AB_MERGE_C R13, RZ, R4, RZ ;  /* 0x00000004ff0d723e */ /* 0x000fe200048060ff */
[----:B------:R-:W-:Y:S02]  /*20340*/  FMUL R5, R35, UR22 ;  /* 0x0000001623057c20 */ /* 0x000fe40008400000 */
[----:B------:R-:W2:Y:S01]  /*20350*/  LDL.LU R35, [R1+0x3a0] ;  /* 0x0003a00001237983 */ /* 0x000ea20000300800 */
[----:B----4-:R-:W-:-:S03]  /*20360*/  FMUL R2, R34, UR22 ;  /* 0x0000001622027c20 */ /* 0x010fc60008400000 */
[----:B------:R-:W4:Y:S01]  /*20370*/  LDL.LU R34, [R1+0x3a4] ;  /* 0x0003a40001227983 */ /* 0x000f220000300800 */
[----:B-----5:R-:W-:-:S03]  /*20380*/  FMUL R3, R33, UR22 ;  /* 0x0000001621037c20 */ /* 0x020fc60008400000 */
[----:B------:R-:W5:Y:S01]  /*20390*/  LDL.LU R33, [R1+0x3a8] ;  /* 0x0003a80001217983 */ /* 0x000f620000300800 */
        /* <DEDUP_REMOVED lines=16> */
[----:B------:R-:W-:Y:S01]  /*204a0*/  @!P2 STG.E.U8 desc[UR20][R28.64+0x91], R13 ;  /* 0x0000910d1c00a986 */ /* 0x000fe2000c101114 */
[----:B------:R-:W-:Y:S02]  /*204b0*/  ISETP.LT.OR P2, PT, R0, 0x9a, !P1 ;  /* 0x0000009a0000780c */ /* 0x000fe40004f41670 */
        /* <DEDUP_REMOVED lines=82> */
[----:B------:R0:W-:Y:S01]  /*209e0*/  @!P6 STG.E.U8 desc[UR20][R26.64+0xb1], R7 ;  /* 0x0000b1071a00e986 */ /* 0x0001e2000c101114 */
[----:B------:R-:W-:-:S03]  /*209f0*/  FMUL R3, R38, UR22 ;  /* 0x0000001626037c20 */ /* 0x000fc60008400000 */
[----:B------:R-:W3:Y:S01]  /*20a00*/  LDL.LU R38, [R1+0x3f4] ;  /* 0x0003f40001267983 */ /* 0x000ee20000300800 */
[----:B------:R-:W-:Y:S02]  /*20a10*/  F2FP.SATFINITE.E5M2.F32.PACK_AB_MERGE_C R11, RZ, R4, RZ ;  /* 0x00000004ff0b723e */ /* 0x000fe400048060ff */
[----:B------:R-:W-:Y:S01]  /*20a20*/  ISETP.LT.OR P6, PT, R0, 0xba, !P0 ;  /* 0x000000ba0000780c */ /* 0x000fe200047c1670 */
[----:B------:R-:W-:Y:S02]  /*20a30*/  FMUL R2, R37, UR22 ;  /* 0x0000001625027c20 */ /* 0x000fe40008400000 */
[----:B------:R-:W3:Y:S03]  /*20a40*/  LDL.LU R37, [R1+0x3f8] ;  /* 0x0003f80001257983 */ /* 0x000ee60000300800 */
        /* <DEDUP_REMOVED lines=31> */
[----:B-1----:R-:W-:-:S03]  /*20c40*/  F2FP.SATFINITE.E5M2.F32.PACK_AB_MERGE_C R9, RZ, R3, RZ ;  /* 0x00000003ff09723e */ /* 0x002fc600048060ff */
[----:B------:R0:W-:Y:S01]  /*20c50*/  @!P6 STG.E.U8 desc[UR20][R26.64+0xc1], R7 ;  /* 0x0000c1071a00e986 */ /* 0x0001e2000c101114 */
[----:B------:R-:W-:Y:S01]  /*20c60*/  FMUL R2, R38, UR22 ;  /* 0x0000001626027c20 */ /* 0x000fe20008400000 */
[----:B------:R-:W-:Y:S02]  /*20c70*/  ISETP.LT.OR P6, PT, R0, 0xca, !P0 ;  /* 0x000000ca0000780c */ /* 0x000fe400047c1670 */
[----:B------:R-:W3:Y:S01]  /*20c80*/  LDL.LU R38, [R1+0x414] ;  /* 0x0004140001267983 */ /* 0x000ee20000300800 */
[----:B------:R-:W-:Y:S01]  /*20c90*/  F2FP.SATFINITE.E5M2.F32.PACK_AB_MERGE_C R13, RZ, R4, RZ ;  /* 0x00000004ff0d723e */ /* 0x000fe200048060ff */
        /* <DEDUP_REMOVED lines=24> */
[C---:B------:R-:W-:Y:S01]  /*20e20*/  ISETP.LT.OR P3, PT, R0.reuse, 0xd1, !P1 ;  /* 0x000000d10000780c */ /* 0x040fe20004f61670 */
[----:B------:R-:W3:Y:S01]  /*20e30*/  LDL.LU R40, [R1+0x434] ;  /* 0x0004340001287983 */ /* 0x000ee20000300800 */
[C---:B------:R-:W-:Y:S02]  /*20e40*/  ISETP.LT.OR P2, PT, R0.reuse, 0xd2, !P1 ;  /* 0x000000d20000780c */ /* 0x040fe40004f41670 */
[----:B------:R-:W-:Y:S02]  /*20e50*/  ISETP.LT.OR P6, PT, R0, 0xd2, !P0 ;  /* 0x000000d20000780c */ /* 0x000fe400047c1670 */
[----:B------:R-:W-:-:S05]  /*20e60*/  F2FP.SATFINITE.E5M2.F32.PACK_AB_MERGE_C R5, RZ, R5, RZ ;  /* 0x00000005ff05723e */ /* 0x000fca00048060ff */
[----:B------:R0:W-:Y:S01]  /*20e70*/  @!P5 STG.E.U8 desc[UR20][R26.64+0xc8], R5 ;  /* 0x0000c8051a00d986 */ /* 0x0001e2000c101114 */
[----:B------:R-:W-:-:S03]  /*20e80*/  ISETP.LT.OR P5, PT, R0, 0xd1, !P0 ;  /* 0x000000d10000780c */ /* 0x000fc600047a1670 */
[----:B------:R-:W-:Y:S01]  /*20e90*/  @!P3 STG.E.U8 desc[UR20][R28.64+0xd0], R9 ;  /* 0x0000d0091c00b986 */ /* 0x000fe2000c101114 */
[----:B------:R-:W-:-:S03]  /*20ea0*/  ISETP.LT.OR P3, PT, R0, 0xd9, !P1 ;  /* 0x000000d90000780c */ /* 0x000fc60004f61670 */
[----:B------:R1:W-:Y:S01]  /*20eb0*/  @!P2 STG.E.U8 desc[UR20][R28.64+0xd1], R11 ;  /* 0x0000d10b1c00a986 */ /* 0x0003e2000c101114 */
[----:B0-----:R-:W-:Y:S02]  /*20ec0*/  F2FP.SATFINITE.E5M2.F32.PACK_AB_MERGE_C R5, RZ, R3, RZ ;  /* 0x00000003ff05723e */ /* 0x001fe400048060ff */
[----:B------:R-:W-:-:S03]  /*20ed0*/  ISETP.LT.OR P2, PT, R0, 0xda, !P1 ;  /* 0x000000da0000780c */ /* 0x000fc60004f41670 */
[----:B------:R-:W-:Y:S01]  /*20ee0*/  @!P6 STG.E.U8 desc[UR20][R26.64+0xd1], R5 ;  /* 0x0000d1051a00e986 */ /* 0x000fe2000c101114 */
[----:B-1----:R-:W-:Y:S02]  /*20ef0*/  F2FP.SATFINITE.E5M2.F32.PACK_AB_MERGE_C R11, RZ, R2, RZ ;  /* 0x00000002ff0b723e */ /* 0x002fe400048060ff */
[----:B------:R-:W-:Y:S01]  /*20f00*/  ISETP.LT.OR P6, PT, R0, 0xda, !P0 ;  /* 0x000000da0000780c */ /* 0x000fe200047c1670 */
[----:B------:R-:W-:Y:S02]  /*20f10*/  FMUL R2, R38, UR22 ;  /* 0x0000001626027c20 */ /* 0x000fe40008400000 */
[----:B------:R-:W3:Y:S01]  /*20f20*/  LDL.LU R38, [R1+0x438] ;  /* 0x0004380001267983 */ /* 0x000ee20000300800 */
[----:B------:R-:W-:Y:S01]  /*20f30*/  F2FP.SATFINITE.E5M2.F32.PACK_AB_MERGE_C R9, RZ, R4, RZ ;  /* 0x00000004ff09723e */ /* 0x000fe200048060ff */
        /* <DEDUP_REMOVED lines=14> */
[----:B------:R-:W4:Y:S02]  /*21020*/  LDL.LU R34, [R1+0x448] ;  /* 0x0004480001227983 */ /* 0x000f240000300800 */
[----:B0-----:R-:W-:Y:S01]  /*21030*/  F2FP.SATFINITE.E5M2.F32.PACK_AB_MERGE_C R7, RZ, R2, RZ ;  /* 0x00000002ff07723e */ /* 0x001fe200048060ff */
[----:B-----5:R-:W-:Y:S02]  /*21040*/  FMUL R3, R33, UR22 ;  /* 0x0000001621037c20 */ /* 0x020fe40008400000 */
[----:B------:R-:W5:Y:S01]  /*21050*/  LDL.LU R33, [R1+0x44c] ;  /* 0x00044c0001217983 */ /* 0x000f620000300800 */
[----:B---3--:R-:W-:-:S03]  /*21060*/  FMUL R4, R31, UR22 ;  /* 0x000000161f047c20 */ /* 0x008fc60008400000 */
        /* <DEDUP_REMOVED lines=13> */
[----:B------:R-:W-:Y:S02]  /*21140*/  F2FP.SATFINITE.E5M2.F32.PACK_AB_MERGE_C R5, RZ, R5, RZ ;  /* 0x00000005ff05723e */ /* 0x000fe400048060ff */
[----:B0-----:R-:W-:Y:S01]  /*21150*/  F2FP.SATFINITE.E5M2.F32.PACK_AB_MERGE_C R11, RZ, R4, RZ ;  /* 0x00000004ff0b723e */ /* 0x001fe200048060ff */
[----:B------:R-:W-:Y:S01]  /*21160*/  @!P6 STG.E.U8 desc[UR20][R26.64+0xe1], R7 ;  /* 0x0000e1071a00e986 */ /* 0x000fe2000c101114 */
[C---:B------:R-:W-:Y:S02]  /*21170*/  ISETP.LT.OR P6, PT, R0.reuse, 0xea, !P0 ;  /* 0x000000ea0000780c */ /* 0x040fe400047c1670 */
[----:B-1----:R-:W-:Y:S01]  /*21180*/  F2FP.SATFINITE.E5M2.F32.PACK_AB_MERGE_C R9, RZ, R3, RZ ;  /* 0x00000003ff09723e */ /* 0x002fe200048060ff */
[----:B------:R0:W-:Y:S01]  /*21190*/  @!P5 STG.E.U8 desc[UR20][R26.64+0xe0], R5 ;  /* 0x0000e0051a00d986 */ /* 0x0001e2000c101114 */
[----:B------:R-:W-:-:S03]  /*211a0*/  ISETP.LT.OR P5, PT, R0, 0xe9, !P0 ;  /* 0x000000e90000780c */ /* 0x000fc600047a1670 */
[----:B------:R-:W-:Y:S01]  /*211b0*/  @!P2 STG.E.U8 desc[UR20][R28.64+0xe9], R11 ;  /* 0x0000e90b1c00a986 */ /* 0x000fe2000c101114 */
[----:B------:R-:W-:Y:S01]  /*211c0*/  ISETP.LT.OR P2, PT, R0, 0xf2, !P1 ;  /* 0x000000f20000780c */ /* 0x000fe20004f41670 */
[----:B------:R-:W-:Y:S02]  /*211d0*/  FMUL R3, R40, UR22 ;  /* 0x0000001628037c20 */ /* 0x000fe40008400000 */
[----:B------:R1:W-:Y:S01]  /*211e0*/  @!P3 STG.E.U8 desc[UR20][R28.64+0xe8], R9 ;  /* 0x0000e8091c00b986 */ /* 0x0003e2000c101114 */
[----:B------:R-:W-:Y:S02]  /*211f0*/  ISETP.LT.OR P3, PT, R0, 0xf1, !P1 ;  /* 0x000000f10000780c */ /* 0x000fe40004f61670 */
[----:B------:R-:W-:Y:S01]  /*21200*/  F2FP.SATFINITE.E5M2.F32.PACK_AB_MERGE_C R13, RZ, R2, RZ ;  /* 0x00000002ff0d723e */ /* 0x000fe200048060ff */
[----:B------:R-:W-:Y:S01]  /*21210*/  FMUL R2, R38, UR22 ;  /* 0x0000001626027c20 */ /* 0x000fe20008400000 */
[----:B------:R-:W-:Y:S01]  /*21220*/  FMUL R4, R37, UR22 ;  /* 0x0000001625047c20 */ /* 0x000fe20008400000 */
[----:B------:R-:W-:-:S03]  /*21230*/  F2FP.SATFINITE.E5M2.F32.PACK_AB_MERGE_C R3, RZ, R3, RZ ;  /* 0x00000003ff03723e */ /* 0x000fc600048060ff */
[----:B0-----:R-:W-:Y:S02]  /*21240*/  F2FP.SATFINITE.E5M2.F32.PACK_AB_MERGE_C R5, RZ, R2, RZ ;  /* 0x00000002ff05723e */ /* 0x001fe400048060ff */
[----:B------:R-:W-:Y:S01]  /*21250*/  F2FP.SATFINITE.E5M2.F32.PACK_AB_MERGE_C R7, RZ, R4, RZ ;  /* 0x00000004ff07723e */ /* 0x000fe200048060ff */
[----:B------:R-:W-:Y:S01]  /*21260*/  @!P5 STG.E.U8 desc[UR20][R26.64+0xe8], R13 ;  /* 0x0000e80d1a00d986 */ /* 0x000fe2000c101114 */
[----:B------:R-:W-:-:S03]  /*21270*/  ISETP.LT.OR P5, PT, R0, 0xf1, !P0 ;  /* 0x000000f10000780c */ /* 0x000fc600047a1670 */
[----:B------:R-:W-:Y:S01]  /*21280*/  @!P6 STG.E.U8 desc[UR20][R26.64+0xe9], R3 ;  /* 0x0000e9031a00e986 */ /* 0x000fe2000c101114 */
[----:B------:R-:W-:-:S03]  /*21290*/  ISETP.LT.OR P6, PT, R0, 0xf2, !P0 ;  /* 0x000000f20000780c */ /* 0x000fc600047c1670 */
[----:B------:R0:W-:Y:S01]  /*212a0*/  @!P2 STG.E.U8 desc[UR20][R28.64+0xf1], R7 ;  /* 0x0000f1071c00a986 */ /* 0x0001e2000c101114 */
[C---:B------:R-:W-:Y:S02]  /*212b0*/  ISETP.LT.OR P2, PT, R0.reuse, 0xf9, !P1 ;  /* 0x000000f90000780c */ /* 0x040fe40004f41670 */
[C---:B------:R-:W-:Y:S01]  /*212c0*/  ISETP.LT.OR P1, PT, R0.reuse, 0xfa, !P1 ;  /* 0x000000fa0000780c */ /* 0x040fe20004f21670 */
[----:B------:R3:W-:Y:S01]  /*212d0*/  @!P3 STG.E.U8 desc[UR20][R28.64+0xf0], R5 ;  /* 0x0000f0051c00b986 */ /* 0x0007e2000c101114 */
[C---:B------:R-:W-:Y:S02]  /*212e0*/  ISETP.LT.OR P3, PT, R0.reuse, 0xf9, !P0 ;  /* 0x000000f90000780c */ /* 0x040fe40004761670 */
[----:B------:R-:W-:Y:S01]  /*212f0*/  ISETP.LT.OR P0, PT, R0, 0xfa, !P0 ;  /* 0x000000fa0000780c */ /* 0x000fe20004701670 */
[----:B--2---:R-:W-:-:S05]  /*21300*/  FMUL R2, R36, UR22 ;  /* 0x0000001624027c20 */ /* 0x004fca0008400000 */
[----:B-1----:R-:W-:-:S05]  /*21310*/  F2FP.SATFINITE.E5M2.F32.PACK_AB_MERGE_C R9, RZ, R2, RZ ;  /* 0x00000002ff09723e */ /* 0x002fca00048060ff */
[----:B------:R1:W-:Y:S01]  /*21320*/  @!P5 STG.E.U8 desc[UR20][R26.64+0xf0], R9 ;  /* 0x0000f0091a00d986 */ /* 0x0003e2000c101114 */
[----:B------:R-:W-:-:S05]  /*21330*/  FMUL R0, R35, UR22 ;  /* 0x0000001623007c20 */ /* 0x000fca0008400000 */
[----:B0-----:R-:W-:Y:S01]  /*21340*/  F2FP.SATFINITE.E5M2.F32.PACK_AB_MERGE_C R7, RZ, R0, RZ ;  /* 0x00000000ff07723e */ /* 0x001fe200048060ff */
[----:B----4-:R-:W-:Y:S01]  /*21350*/  FMUL R2, R34, UR22 ;  /* 0x0000001622027c20 */ /* 0x010fe20008400000 */
[----:B-----5:R-:W-:-:S04]  /*21360*/  FMUL R3, R33, UR22 ;  /* 0x0000001621037c20 */ /* 0x020fc80008400000 */
[----:B------:R-:W-:Y:S02]  /*21370*/  F2FP.SATFINITE.E5M2.F32.PACK_AB_MERGE_C R11, RZ, R2, RZ ;  /* 0x00000002ff0b723e */ /* 0x000fe400048060ff */
[----:B------:R-:W-:Y:S01]  /*21380*/  F2FP.SATFINITE.E5M2.F32.PACK_AB_MERGE_C R3, RZ, R3, RZ ;  /* 0x00000003ff03723e */ /* 0x000fe200048060ff */
[----:B------:R1:W-:Y:S01]  /*21390*/  @!P6 STG.E.U8 desc[UR20][R26.64+0xf1], R7 ;  /* 0x0000f1071a00e986 */ /* 0x0003e2000c101114 */
[----:B---3--:R-:W-:Y:S01]  /*213a0*/  FMUL R4, R31, UR22 ;  /* 0x000000161f047c20 */ /* 0x008fe20008400000 */
[----:B------:R-:W-:-:S04]  /*213b0*/  FMUL R5, R30, UR22 ;  /* 0x000000161e057c20 */ /* 0x000fc80008400000 */
[----:B------:R-:W-:Y:S02]  /*213c0*/  F2FP.SATFINITE.E5M2.F32.PACK_AB_MERGE_C R13, RZ, R4, RZ ;  /* 0x00000004ff0d723e */ /* 0x000fe400048060ff */
[----:B------:R-:W-:Y:S01]  /*213d0*/  F2FP.SATFINITE.E5M2.F32.PACK_AB_MERGE_C R5, RZ, R5, RZ ;  /* 0x00000005ff05723e */ /* 0x000fe200048060ff */
[----:B------:R1:W-:Y:S04]  /*213e0*/  @!P2 STG.E.U8 desc[UR20][R28.64+0xf8], R11 ;  /* 0x0000f80b1c00a986 */ /* 0x0003e8000c101114 */
[----:B------:R1:W-:Y:S04]  /*213f0*/  @!P1 STG.E.U8 desc[UR20][R28.64+0xf9], R3 ;  /* 0x0000f9031c009986 */ /* 0x0003e8000c101114 */
[----:B------:R1:W-:Y:S04]  /*21400*/  @!P3 STG.E.U8 desc[UR20][R26.64+0xf8], R13 ;  /* 0x0000f80d1a00b986 */ /* 0x0003e8000c101114 */
[----:B------:R1:W-:Y:S02]  /*21410*/  @!P0 STG.E.U8 desc[UR20][R26.64+0xf9], R5 ;  /* 0x0000f9051a008986 */ /* 0x0003e4000c101114 */
.L_x_545:
[----:B------:R-:W-:Y:S05]  /*21420*/  BSYNC B0 ;  /* 0x0000000000007941 */ /* 0x000fea0003800000 */
.L_x_31:
[----:B-12---:R-:W2:Y:S04]  /*21430*/  LDL.LU R3, [R1+0x458] ;  /* 0x0004580001037983 */ /* 0x006ea80000300800 */
[----:B------:R-:W2:Y:S01]  /*21440*/  LDL.LU R2, [R1+0x45c] ;  /* 0x00045c0001027983 */ /* 0x000ea20000300800 */
[----:B------:R-:W-:Y:S01]  /*21450*/  ULDC UR6, c[0x0][0xc] ;  /* 0x0000030000067ab9 */ /* 0x000fe20000000800 */
[----:B------:R-:W-:Y:S01]  /*21460*/  ULDC UR7, c[0x0][0x10] ;  /* 0x0000040000077ab9 */ /* 0x000fe20000000800 */
[----:B---34-:R-:W2:Y:S01]  /*21470*/  LDC R5, c[0x0][0x14] ;  /* 0x00000500ff057b82 */ /* 0x018ea20000000800 */
[----:B------:R-:W-:Y:S01]  /*21480*/  UIMAD.WIDE.U32 UR6, UR6, UR7, URZ ;  /* 0x00000007060672a5 */ /* 0x000fe2000f8e003f */
[----:B-----5:R-:W-:Y:S01]  /*21490*/  PRMT R0, RZ, 0x7610, R0 ;  /* 0x00007610ff007816 */ /* 0x020fe20000000000 */
[----:B------:R-:W-:-:S04]  /*214a0*/  UMOV UR10, 0xffffffff ;  /* 0xffffffff000a7882 */ /* 0x000fc80000000000 */
[----:B--2---:R-:W-:-:S04]  /*214b0*/  IMAD.WIDE.U32 R2, R5, UR6, R2 ;  /* 0x0000000605027c25 */ /* 0x004fc8000f8e0002 */
[----:B------:R-:W-:Y:S01]  /*214c0*/  IMAD R5, R5, UR7, RZ ;  /* 0x0000000705057c24 */ /* 0x000fe2000f8e02ff */
[----:B------:R-:W-:Y:S01]  /*214d0*/  ULDC.64 UR6, c[0x0][0x650] ;  /* 0x0001940000067ab9 */ /* 0x000fe20000000a00 */
[----:B------:R-:W-:Y:S01]  /*214e0*/  IMAD.MOV.U32 R11, RZ, RZ, R2 ;  /* 0x000000ffff0b7224 */ /* 0x000fe200078e0002 */
[----:B------:R-:W-:Y:S01]  /*214f0*/  ISETP.GE.U32.AND P0, PT, R2, UR6, PT ;  /* 0x0000000602007c0c */ /* 0x000fe2000bf06070 */
[----:B------:R-:W-:Y:S02]  /*21500*/  IMAD.IADD R13, R3, 0x1, R5 ;  /* 0x00000001030d7824 */ /* 0x000fe400078e0205 */
[----:B------:R-:W-:-:S03]  /*21510*/  IMAD.MOV.U32 R2, RZ, RZ, -0x1 ;  /* 0xffffffffff027424 */ /* 0x000fc600078e00ff */
[----:B------:R1:W-:Y:S01]  /*21520*/  STL [R1+0x458], R13 ;  /* 0x0004580d01007387 */ /* 0x0003e20000100800 */
[----:B------:R-:W-:-:S03]  /*21530*/  ISETP.GE.U32.AND.EX P0, PT, R13, UR7, PT, P0 ;  /* 0x000000070d007c0c */ /* 0x000fc6000bf06100 */
[----:B------:R1:W-:Y:S04]  /*21540*/  STL [R1+0x45c], R11 ;  /* 0x00045c0b01007387 */ /* 0x0003e80000100800 */
[----:B------:R1:W-:Y:S06]  /*21550*/  STL [R1+0x460], R2 ;  /* 0x0004600201007387 */ /* 0x0003ec0000100800 */
[----:B------:R-:W-:Y:S05]  /*21560*/  @P0 BRA `(.L_x_546) ;  /* 0x0000000400740947 */ /* 0x000fea0003800000 */
[----:B------:R-:W2:Y:S01]  /*21570*/  S2R R8, SR_CTAID.X ;  /* 0x0000000000087919 */ /* 0x000ea20000002500 */
[----:B------:R-:W-:Y:S01]  /*21580*/  ULDC.64 UR16, c[0x0][0x628] ;  /* 0x00018a0000107ab9 */ /* 0x000fe20000000a00 */
[----:B------:R-:W3:Y:S01]  /*21590*/  LDC R9, c[0x0][0x144] ;  /* 0x00005100ff097b82 */ /* 0x000ee20000000800 */
[----:B------:R-:W-:Y:S01]  /*215a0*/  ULDC UR6, c[0x0][0x150] ;  /* 0x0000540000067ab9 */ /* 0x000fe20000000800 */
[----:B------:R-:W4:Y:S01]  /*215b0*/  S2R R12, SR_CTAID.Y ;  /* 0x00000000000c7919 */ /* 0x000f220000002600 */
[----:B------:R-:W-:Y:S01]  /*215c0*/  ISETP.NE.U32.AND P0, PT, RZ, UR16, PT ;  /* 0x00000010ff007c0c */ /* 0x000fe2000bf05070 */
[----:B------:R-:W-:Y:S01]  /*215d0*/  ULDC UR18, c[0x0][0x630] ;  /* 0x00018c0000127ab9 */ /* 0x000fe20000000800 */
[----:B------:R-:W-:Y:S02]  /*215e0*/  R2UR UR14, R11 ;  /* 0x000000000b0e72ca */ /* 0x000fe400000e0000 */
[----:B------:R-:W-:Y:S01]  /*215f0*/  ISETP.NE.AND.EX P0, PT, RZ, UR17, PT, P0 ;  /* 0x00000011ff007c0c */ /* 0x000fe2000bf05300 */
[----:B0-----:R-:W0:Y:S01]  /*21600*/  LDC.64 R6, c[0x0][0x620] ;  /* 0x00018800ff067b82 */ /* 0x001e220000000a00 */
[----:B------:R-:W-:-:S02]  /*21610*/  R2UR UR15, R13 ;  /* 0x000000000d0f72ca */ /* 0x000fc400000e0000 */
[----:B--2---:R-:W-:-:S05]  /*21620*/  I2FP.F32.U32 R0, R8 ;  /* 0x0000000800007245 */ /* 0x004fca0000201000 */
[----:B------:R-:W-:-:S06]  /*21630*/  FMUL R0, R0, UR6 ;  /* 0x0000000600007c20 */ /* 0x000fcc0008400000 */
[----:B------:R-:W2:Y:S01]  /*21640*/  F2I.U32.TRUNC.NTZ R0, R0 ;  /* 0x0000000000007305 */ /* 0x000ea2000020f000 */
[----:B----4-:R-:W-:Y:S05]  /*21650*/  @!P0 BRA `(.L_x_547) ;  /* 0x0000000000308947 */ /* 0x010fea0003800000 */
        /* <DEDUP_REMOVED lines=12> */
.L_x_547:
[----:B------:R-:W-:Y:S01]  /*21720*/  USHF.R.U64 UR10, UR14, UR18, UR15 ;  /* 0x000000120e0a7299 */ /* 0x000fe2000800120f */
[----:B------:R-:W4:Y:S01]  /*21730*/  LDC.64 R22, c[0x0][0x640] ;  /* 0x00019000ff167b82 */ /* 0x000f220000000a00 */
[----:B------:R-:W-:Y:S01]  /*21740*/  USHF.R.U32.HI UR6, URZ, UR18, UR15 ;  /* 0x000000123f067299 */ /* 0x000fe2000801160f */
[----:B--2---:R-:W-:Y:S02]  /*21750*/  IMAD.MOV R10, RZ, RZ, -R0 ;  /* 0x000000ffff0a7224 */ /* 0x004fe400078e0a00 */
[----:B-1----:R-:W-:Y:S01]  /*21760*/  IMAD.MOV.U32 R2, RZ, RZ, R11 ;  /* 0x000000ffff027224 */ /* 0x002fe200078e000b */
[----:B------:R-:W-:Y:S01]  /*21770*/  IADD3 R5, P0, RZ, -UR10, RZ ;  /* 0x8000000aff057c10 */ /* 0x000fe2000ff1e0ff */
[----:B---3--:R-:W-:Y:S02]  /*21780*/  IMAD R18, R9, R10, R8 ;  /* 0x0000000a09127224 */ /* 0x008fe400078e0208 */
[----:B------:R-:W1:Y:S02]  /*21790*/  LDC R4, c[0x0][0x618] ;  /* 0x00018600ff047b82 */ /* 0x000e640000000800 */
[----:B------:R-:W-:Y:S01]  /*217a0*/  IMAD.X R3, RZ, RZ, ~UR6, P0 ;  /* 0x80000006ff037e24 */ /* 0x000fe200080e06ff */
[----:B------:R-:W-:-:S03]  /*217b0*/  ULDC UR6, c[0x0][0x154] ;  /* 0x0000550000067ab9 */ /* 0x000fc60000000800 */
[-C--:B0-----:R-:W-:Y:S02]  /*217c0*/  IMAD R0, R3, R6.reuse, RZ ;  /* 0x0000000603007224 */ /* 0x081fe400078e02ff */
[----:B------:R-:W0:Y:S01]  /*217d0*/  LDC R14, c[0x0][0x608] ;  /* 0x00018200ff0e7b82 */ /* 0x000e220000000800 */
[----:B------:R-:W-:Y:S02]  /*217e0*/  IMAD.MOV.U32 R3, RZ, RZ, R13 ;  /* 0x000000ffff037224 */ /* 0x000fe400078e000d */
[----:B------:R-:W-:-:S05]  /*217f0*/  IMAD.WIDE.U32 R2, R5, R6, R2 ;  /* 0x0000000605027225 */ /* 0x000fca00078e0002 */
[----:B------:R-:W2:Y:S01]  /*21800*/  LDC R20, c[0x0][0x658] ;  /* 0x00019600ff147b82 */ /* 0x000ea20000000800 */
[----:B------:R-:W-:Y:S01]  /*21810*/  IMAD R5, R5, R7, R0 ;  /* 0x0000000705057224 */ /* 0x000fe200078e0200 */
[----:B------:R-:W-:Y:S01]  /*21820*/  I2FP.F32.U32 R0, R12 ;  /* 0x0000000c00007245 */ /* 0x000fe20000201000 */
[----:B------:R-:W-:Y:S01]  /*21830*/  IMAD.MOV.U32 R7, RZ, RZ, 0x1 ;  /* 0x00000001ff077424 */ /* 0x000fe200078e00ff */
[----:B----4-:R-:W-:Y:S01]  /*21840*/  ISETP.NE.U32.AND P0, PT, R22, RZ, PT ;  /* 0x000000ff1600720c */ /* 0x010fe20003f05070 */
[----:B------:R-:W-:Y:S02]  /*21850*/  IMAD.IADD R3, R3, 0x1, R5 ;  /* 0x0000000103037824 */ /* 0x000fe400078e0205 */
[----:B------:R-:W-:Y:S01]  /*21860*/  FMUL R0, R0, UR6 ;  /* 0x0000000600007c20 */ /* 0x000fe20008400000 */
[----:B------:R-:W3:Y:S01]  /*21870*/  LDC R15, c[0x0][0x148] ;  /* 0x00005200ff0f7b82 */ /* 0x000ee20000000800 */
[----:B------:R-:W-:Y:S01]  /*21880*/  ISETP.NE.AND.EX P0, PT, R23, RZ, PT, P0 ;  /* 0x000000ff1700720c */ /* 0x000fe20003f05300 */
[----:B------:R-:W-:Y:S01]  /*21890*/  IMAD.MOV.U32 R5, RZ, RZ, -0x1 ;  /* 0xffffffffff057424 */ /* 0x000fe200078e00ff */
[-CC-:B-1----:R-:W-:Y:S01]  /*218a0*/  SHF.R.U64 R10, R2, R4.reuse, R3.reuse ;  /* 0x00000004020a7219 */ /* 0x182fe20000001203 */
[----:B------:R1:W4:Y:S01]  /*218b0*/  F2I.U32.TRUNC.NTZ R13, R0 ;  /* 0x00000000000d7305 */ /* 0x000322000020f000 */
[----:B------:R-:W-:-:S03]  /*218c0*/  SHF.R.U32.HI R3, RZ, R4, R3 ;  /* 0x00000004ff037219 */ /* 0x000fc60000011603 */
[----:B------:R-:W1:Y:S01]  /*218d0*/  LDC R16, c[0x0][0x600] ;  /* 0x00018000ff107b82 */ /* 0x000e620000000800 */
[-CC-:B0-----:R-:W-:Y:S02]  /*218e0*/  SHF.R.U64 R8, R10, R14.reuse, R3.reuse ;  /* 0x0000000e0a087219 */ /* 0x181fe40000001203 */
[----:B------:R-:W-:-:S05]  /*218f0*/  SHF.R.U32.HI R3, RZ, R14, R3 ;  /* 0x0000000eff037219 */ /* 0x000fca0000011603 */
[----:B------:R-:W0:Y:S01]  /*21900*/  LDC R17, c[0x0][0x648] ;  /* 0x00019200ff117b82 */ /* 0x000e220000000800 */
[-CC-:B--2---:R-:W-:Y:S02]  /*21910*/  SHF.R.U64 R11, R8, R20.reuse, R3.reuse ;  /* 0x00000014080b7219 */ /* 0x184fe40000001203 */
[-C--:B------:R-:W-:Y:S02]  /*21920*/  SHF.L.U32 R5, R5, R20.reuse, RZ ;  /* 0x0000001405057219 */ /* 0x080fe400000006ff */
[-C--:B------:R-:W-:Y:S01]  /*21930*/  SHF.R.U32.HI R3, RZ, R20.reuse, R3 ;  /* 0x00000014ff037219 */ /* 0x080fe20000011603 */
[----:B------:R-:W-:Y:S01]  /*21940*/  IMAD.MOV.U32 R2, RZ, RZ, R11 ;  /* 0x000000ffff027224 */ /* 0x000fe200078e000b */
[----:B------:R-:W-:Y:S01]  /*21950*/  SHF.L.U32 R20, R7, R20, RZ ;  /* 0x0000001407147219 */ /* 0x000fe200000006ff */
[----:B------:R-:W2:Y:S01]  /*21960*/  LDC R19, c[0x0][0x638] ;  /* 0x00018e00ff137b82 */ /* 0x000ea20000000800 */
[----:B------:R-:W-:-:S07]  /*21970*/  LOP3.LUT R39, RZ, R5, RZ, 0x33, !PT ;  /* 0x00000005ff277212 */ /* 0x000fce00078e33ff */
[----:B------:R-:W0:Y:S01]  /*21980*/  LDC R21, c[0x0][0x610] ;  /* 0x00018400ff157b82 */ /* 0x000e220000000800 */
[----:B----4-:R-:W-:Y:S05]  /*21990*/  @!P0 BRA `(.L_x_548) ;  /* 0x0000000000288947 */ /* 0x010fea0003800000 */
[----:B-1----:R-:W1:Y:S02]  /*219a0*/  LDC R0, c[0x0][0x64c] ;  /* 0x00019300ff007b82 */ /* 0x002e640000000800 */
[----:B-1----:R-:W-:-:S05]  /*219b0*/  IADD3 R7, P0, R11, R0, RZ ;  /* 0x000000000b077210 */ /* 0x002fca0007f1e0ff */
        /* <DEDUP_REMOVED lines=8> */
.L_x_548:
[----:B01----:R-:W-:Y:S01]  /*21a40*/  SHF.R.U64 R0, R2, R17, R3 ;  /* 0x0000001102007219 */ /* 0x003fe20000001203 */
[----:B------:R-:W-:Y:S01]  /*21a50*/  VIADD R3, R16, 0xffffffff ;  /* 0xffffffff10037836 */ /* 0x000fe20000000000 */
[----:B------:R-:W-:Y:S01]  /*21a60*/  LOP3.LUT R39, R8, R39, RZ, 0xc0, !PT ;  /* 0x0000002708277212 */ /* 0x000fe200078ec0ff */
[----:B------:R-:W-:Y:S02]  /*21a70*/  IMAD.MOV R13, RZ, RZ, -R13 ;  /* 0x000000ffff0d7224 */ /* 0x000fe400078e0a0d */
[----:B------:R-:W-:Y:S01]  /*21a80*/  IMAD.MOV R2, RZ, RZ, -R0 ;  /* 0x000000ffff027224 */ /* 0x000fe200078e0a00 */
[----:B------:R-:W-:Y:S01]  /*21a90*/  LOP3.LUT R3, R10, R3, RZ, 0xc0, !PT ;  /* 0x000000030a037212 */ /* 0x000fe200078ec0ff */
[----:B------:R-:W-:Y:S02]  /*21aa0*/  IMAD R39, R20, R0, R39 ;  /* 0x0000000014277224 */ /* 0x000fe400078e0227 */
[----:B---3--:R-:W-:Y:S02]  /*21ab0*/  @P4 IMAD R18, R15, R13, R12 ;  /* 0x0000000d0f124224 */ /* 0x008fe400078e020c */
[----:B--2---:R-:W-:-:S02]  /*21ac0*/  IMAD R0, R2, R19, R11 ;  /* 0x0000001302007224 */ /* 0x004fc400078e020b */
[----:B------:R-:W-:Y:S02]  /*21ad0*/  IMAD R39, R39, R21, R18 ;  /* 0x0000001527277224 */ /* 0x000fe400078e0212 */
[----:B------:R-:W-:Y:S02]  /*21ae0*/  IMAD R2, R0, R16, R3 ;  /* 0x0000001000027224 */ /* 0x000fe400078e0203 */
[----:B------:R-:W-:-:S03]  /*21af0*/  IMAD.MOV.U32 R4, RZ, RZ, 0x1 ;  /* 0x00000001ff047424 */ /* 0x000fc600078e00ff */
[----:B------:R-:W-:Y:S02]  /*21b00*/  SEL R3, R2, R39, !P4 ;  /* 0x0000002702037207 */ /* 0x000fe40006000000 */
[----:B------:R-:W-:Y:S02]  /*21b10*/  PRMT R0, R4, 0x7610, R0 ;  /* 0x0000761004007816 */ /* 0x000fe40000000000 */
[----:B------:R-:W-:Y:S01]  /*21b20*/  SEL R39, R39, R2, !P4 ;  /* 0x0000000227277207 */ /* 0x000fe20006000000 */
[----:B------:R2:W-:Y:S06]  /*21b30*/  STL [R1+0x460], R3 ;  /* 0x0004600301007387 */ /* 0x0005ec0000100800 */
.L_x_546:
[----:B------:R3:W-:Y:S01]  /*21b40*/  STL [R1+0x464], R39 ;  /* 0x0004642701007387 */ /* 0x0007e20000100800 */
[----:B------:R-:W-:-:S13]  /*21b50*/  LOP3.LUT P0, RZ, R0, 0xff, RZ, 0xc0, !PT ;  /* 0x000000ff00ff7812 */ /* 0x000fda000780c0ff */
[----:B---3--:R-:W-:Y:S05]  /*21b60*/  @P0 BRA `(.L_x_549) ;  /* 0xfffffdf400280947 */ /* 0x008fea000383ffff */
[----:B------:R-:W-:Y:S05]  /*21b70*/  EXIT ;  /* 0x000000000000794d */ /* 0x000fea0003800000 */
.L_x_3:
[----:B------:R-:W2:Y:S01]  /*21b80*/  LDL R18, [R1+0x45c] ;  /* 0x00045c0001127983 */ /* 0x000ea20000100800 */
[----:B------:R-:W-:-:S03]  /*21b90*/  ULDC.64 UR4, c[0x0][0x650] ;  /* 0x0001940000047ab9 */ /* 0x000fc60000000a00 */
[----:B------:R-:W3:Y:S01]  /*21ba0*/  LDL R19, [R1+0x458] ;  /* 0x0004580001137983 */ /* 0x000ee20000100800 */
[----:B------:R-:W-:Y:S01]  /*21bb0*/  PRMT R0, RZ, 0x7610, R0 ;  /* 0x00007610ff007816 */ /* 0x000fe20000000000 */
[----:B------:R-:W-:Y:S02]  /*21bc0*/  IMAD.MOV.U32 R5, RZ, RZ, -0x1 ;  /* 0xffffffffff057424 */ /* 0x000fe400078e00ff */
[----:B------:R-:W-:Y:S02]  /*21bd0*/  IMAD.MOV.U32 R4, RZ, RZ, -0x1 ;  /* 0xffffffffff047424 */ /* 0x000fe400078e00ff */
[----:B------:R-:W-:Y:S01]  /*21be0*/  IMAD.MOV.U32 R10, RZ, RZ, -0x1 ;  /* 0xffffffffff0a7424 */ /* 0x000fe200078e00ff */
[----:B--2---:R-:W-:-:S04]  /*21bf0*/  ISETP.GE.U32.AND P0, PT, R18, UR4, PT ;  /* 0x0000000412007c0c */ /* 0x004fc8000bf06070 */
[----:B---3--:R-:W-:-:S13]  /*21c00*/  ISETP.GE.U32.AND.EX P0, PT, R19, UR5, PT, P0 ;  /* 0x0000000513007c0c */ /* 0x008fda000bf06100 */
[----:B------:R-:W-:Y:S05]  /*21c10*/  @P0 BRA `(.L_x_550) ;  /* 0x0000000400600947 */ /* 0x000fea0003800000 */
[----:B------:R-:W0:Y:S01]  /*21c20*/  LDC.64 R12, c[0x0][0x628] ;  /* 0x00018a00ff0c7b82 */ /* 0x000e220000000a00 */
[----:B------:R-:W-:Y:S02]  /*21c30*/  IMAD.MOV.U32 R8, RZ, RZ, R18 ;  /* 0x000000ffff087224 */ /* 0x000fe400078e0012 */
[----:B------:R-:W-:-:S05]  /*21c40*/  IMAD.MOV.U32 R9, RZ, RZ, R19 ;  /* 0x000000ffff097224 */ /* 0x000fca00078e0013 */
[----:B------:R-:W1:Y:S08]  /*21c50*/  LDC R14, c[0x0][0x630] ;  /* 0x00018c00ff0e7b82 */ /* 0x000e700000000800 */
[----:B------:R-:W2:Y:S01]  /*21c60*/  LDC.64 R16, c[0x0][0x620] ;  /* 0x00018800ff107b82 */ /* 0x000ea20000000a00 */
[----:B0-----:R-:W-:-:S04]  /*21c70*/  ISETP.NE.U32.AND P0, PT, R12, RZ, PT ;  /* 0x000000ff0c00720c */ /* 0x001fc80003f05070 */
[----:B------:R-:W-:-:S13]  /*21c80*/  ISETP.NE.AND.EX P0, PT, R13, RZ, PT, P0 ;  /* 0x000000ff0d00720c */ /* 0x000fda0003f05300 */
[----:B-12---:R-:W-:Y:S05]  /*21c90*/  @!P0 BRA `(.L_x_551) ;  /* 0x0000000000288947 */ /* 0x006fea0003800000 */
[----:B------:R-:W0:Y:S02]  /*21ca0*/  LDC R0, c[0x0][0x634] ;  /* 0x00018d00ff007b82 */ /* 0x000e240000000800 */
[----:B0-----:R-:W-:-:S05]  /*21cb0*/  IADD3 R9, P0, R18, R0, RZ ;  /* 0x0000000012097210 */ /* 0x001fca0007f1e0ff */
        /* <DEDUP_REMOVED lines=8> */
.L_x_551:
[-CC-:B------:R-:W-:Y:S01]  /*21d40*/  SHF.R.U64 R10, R8, R14.reuse, R9.reuse ;  /* 0x0000000e080a7219 */ /* 0x180fe20000001209 */
[----:B------:R-:W0:Y:S01]  /*21d50*/  LDC R6, c[0x0][0x618] ;  /* 0x00018600ff067b82 */ /* 0x000e220000000800 */
[----:B------:R-:W-:Y:S01]  /*21d60*/  SHF.R.U32.HI R0, RZ, R14, R9 ;  /* 0x0000000eff007219 */ /* 0x000fe20000011609 */
[----:B------:R-:W-:Y:S01]  /*21d70*/  ULDC UR4, c[0x0][0x150] ;  /* 0x0000540000047ab9 */ /* 0x000fe20000000800 */
[----:B------:R-:W-:Y:S01]  /*21d80*/  IADD3 R3, P0, RZ, -R10, RZ ;  /* 0x8000000aff037210 */ /* 0x000fe20007f1e0ff */
[----:B------:R-:W-:Y:S01]  /*21d90*/  IMAD.MOV.U32 R4, RZ, RZ, R18 ;  /* 0x000000ffff047224 */ /* 0x000fe200078e0012 */
[----:B------:R-:W-:Y:S01]  /*21da0*/  I2FP.F32.U32 R8, R2 ;  /* 0x0000000200087245 */ /* 0x000fe20000201000 */
[----:B------:R-:W-:Y:S02]  /*21db0*/  IMAD.MOV.U32 R5, RZ, RZ, R19 ;  /* 0x000000ffff057224 */ /* 0x000fe400078e0013 */
[----:B------:R-:W1:Y:S01]  /*21dc0*/  LDC.64 R20, c[0x0][0x640] ;  /* 0x00019000ff147b82 */ /* 0x000e620000000a00 */
[----:B------:R-:W-:-:S02]  /*21dd0*/  IMAD.X R7, RZ, RZ, ~R0, P0 ;  /* 0x000000ffff077224 */ /* 0x000fc400000e0e00 */
[----:B------:R-:W-:Y:S01]  /*21de0*/  FMUL R9, R8, UR4 ;  /* 0x0000000408097c20 */ /* 0x000fe20008400000 */
[----:B------:R-:W-:Y:S01]  /*21df0*/  IMAD.WIDE.U32 R4, R3, R16, R4 ;  /* 0x0000001003047225 */ /* 0x000fe200078e0004 */
[----:B------:R-:W-:-:S03]  /*21e00*/  ULDC UR4, c[0x0][0x154] ;  /* 0x0000550000047ab9 */ /* 0x000fc60000000800 */
[----:B------:R-:W-:Y:S01]  /*21e10*/  IMAD R0, R7, R16, RZ ;  /* 0x0000001007007224 */ /* 0x000fe200078e02ff */
[----:B------:R-:W2:Y:S01]  /*21e20*/  LDC R13, c[0x0][0x144] ;  /* 0x00005100ff0d7b82 */ /* 0x000ea20000000800 */
[----:B------:R-:W3:Y:S02]  /*21e30*/  F2I.U32.TRUNC.NTZ R9, R9 ;  /* 0x0000000900097305 */ /* 0x000ee4000020f000 */
[----:B------:R-:W-:-:S04]  /*21e40*/  IMAD R3, R3, R17, R0 ;  /* 0x0000001103037224 */ /* 0x000fc800078e0200 */
[----:B------:R-:W-:Y:S01]  /*21e50*/  IMAD.IADD R3, R5, 0x1, R3 ;  /* 0x0000000105037824 */ /* 0x000fe200078e0203 */
[----:B------:R-:W4:Y:S04]  /*21e60*/  LDC R12, c[0x0][0x608] ;  /* 0x00018200ff0c7b82 */ /* 0x000f280000000800 */
[-C--:B0-----:R-:W-:Y:S02]  /*21e70*/  SHF.R.U64 R8, R4, R6.reuse, R3 ;  /* 0x0000000604087219 */ /* 0x081fe40000001203 */
[----:B------:R-:W-:Y:S02]  /*21e80*/  I2FP.F32.U32 R4, R11 ;  /* 0x0000000b00047245 */ /* 0x000fe40000201000 */
[----:B------:R-:W0:Y:S01]  /*21e90*/  LDC R7, c[0x0][0x658] ;  /* 0x00019600ff077b82 */ /* 0x000e220000000800 */
[----:B-1----:R-:W-:Y:S01]  /*21ea0*/  ISETP.NE.U32.AND P0, PT, R20, RZ, PT ;  /* 0x000000ff1400720c */ /* 0x002fe20003f05070 */
[----:B---3--:R-:W-:Y:S01]  /*21eb0*/  IMAD.MOV R0, RZ, RZ, -R9 ;  /* 0x000000ffff007224 */ /* 0x008fe200078e0a09 */
[----:B------:R-:W-:Y:S01]  /*21ec0*/  SHF.R.U32.HI R3, RZ, R6, R3 ;  /* 0x00000006ff037219 */ /* 0x000fe20000011603 */
[----:B------:R-:W-:Y:S01]  /*21ed0*/  FMUL R4, R4, UR4 ;  /* 0x0000000404047c20 */ /* 0x000fe20008400000 */
[----:B------:R-:W-:Y:S01]  /*21ee0*/  ISETP.NE.AND.EX P0, PT, R21, RZ, PT, P0 ;  /* 0x000000ff1500720c */ /* 0x000fe20003f05300 */
[----:B------:R-:W-:-:S02]  /*21ef0*/  IMAD.MOV.U32 R6, RZ, RZ, -0x1 ;  /* 0xffffffffff067424 */ /* 0x000fc400078e00ff */
[----:B------:R-:W1:Y:S01]  /*21f00*/  LDC R14, c[0x0][0x148] ;  /* 0x00005200ff0e7b82 */ /* 0x000e620000000800 */
[----:B--2---:R-:W-:Y:S02]  /*21f10*/  IMAD R18, R13, R0, R2 ;  /* 0x000000000d127224 */ /* 0x004fe400078e0202 */
[----:B------:R-:W-:-:S05]  /*21f20*/  IMAD.MOV.U32 R2, RZ, RZ, 0x1 ;  /* 0x00000001ff027424 */ /* 0x000fca00078e00ff */
[----:B------:R-:W2:Y:S01]  /*21f30*/  LDC R16, c[0x0][0x600] ;  /* 0x00018000ff107b82 */ /* 0x000ea20000000800 */
[-CC-:B----4-:R-:W-:Y:S02]  /*21f40*/  SHF.R.U64 R13, R8, R12.reuse, R3.reuse ;  /* 0x0000000c080d7219 */ /* 0x190fe40000001203 */
[----:B------:R-:W-:Y:S02]  /*21f50*/  SHF.R.U32.HI R0, RZ, R12, R3 ;  /* 0x0000000cff007219 */ /* 0x000fe40000011603 */
[----:B------:R3:W4:Y:S03]  /*21f60*/  F2I.U32.TRUNC.NTZ R12, R4 ;  /* 0x00000004000c7305 */ /* 0x000726000020f000 */
[----:B------:R-:W1:Y:S01]  /*21f70*/  LDC R17, c[0x0][0x648] ;  /* 0x00019200ff117b82 */ /* 0x000e620000000800 */
[-C--:B0-----:R-:W-:Y:S02]  /*21f80*/  SHF.R.U64 R15, R13, R7.reuse, R0 ;  /* 0x000000070d0f7219 */ /* 0x081fe40000001200 */
[----:B------:R-:W-:-:S02]  /*21f90*/  SHF.L.U32 R6, R6, R7, RZ ;  /* 0x0000000706067219 */ /* 0x000fc400000006ff */
[-C--:B------:R-:W-:Y:S01]  /*21fa0*/  SHF.L.U32 R22, R2, R7.reuse, RZ ;  /* 0x0000000702167219 */ /* 0x080fe200000006ff */
[----:B------:R-:W-:Y:S01]  /*21fb0*/  IMAD.MOV.U32 R2, RZ, RZ, R15 ;  /* 0x000000ffff027224 */ /* 0x000fe200078e000f */
[----:B------:R-:W-:Y:S01]  /*21fc0*/  SHF.R.U32.HI R3, RZ, R7, R0 ;  /* 0x00000007ff037219 */ /* 0x000fe20000011600 */
[----:B------:R-:W0:Y:S01]  /*21fd0*/  LDC R19, c[0x0][0x638] ;  /* 0x00018e00ff137b82 */ /* 0x000e220000000800 */
[----:B------:R-:W-:-:S07]  /*21fe0*/  LOP3.LUT R24, RZ, R6, RZ, 0x33, !PT ;  /* 0x00000006ff187212 */ /* 0x000fce00078e33ff */
        /* <DEDUP_REMOVED lines=12> */
.L_x_552:
[----:B-1----:R-:W-:Y:S01]  /*220b0*/  SHF.R.U64 R3, R2, R17, R3 ;  /* 0x0000001102037219 */ /* 0x002fe20000001203 */
[----:B--2---:R-:W-:Y:S01]  /*220c0*/  VIADD R7, R16, 0xffffffff ;  /* 0xffffffff10077836 */ /* 0x004fe20000000000 */
[----:B------:R-:W-:Y:S01]  /*220d0*/  LOP3.LUT R0, R13, R24, RZ, 0xc0, !PT ;  /* 0x000000180d007212 */ /* 0x000fe200078ec0ff */
[----:B------:R-:W-:Y:S02]  /*220e0*/  IMAD.MOV R12, RZ, RZ, -R12 ;  /* 0x000000ffff0c7224 */ /* 0x000fe400078e0a0c */
[----:B------:R-:W-:Y:S02]  /*220f0*/  IMAD.MOV R2, RZ, RZ, -R3 ;  /* 0x000000ffff027224 */ /* 0x000fe400078e0a03 */
[----:B------:R-:W-:Y:S01]  /*22100*/  IMAD R5, R22, R3, R0 ;  /* 0x0000000316057224 */ /* 0x000fe200078e0200 */
[----:B------:R-:W-:Y:S01]  /*22110*/  LOP3.LUT R3, R8, R7, RZ, 0xc0, !PT ;  /* 0x0000000708037212 */ /* 0x000fe200078ec0ff */
[----:B------:R-:W-:Y:S02]  /*22120*/  @P4 IMAD R18, R14, R12, R11 ;  /* 0x0000000c0e124224 */ /* 0x000fe400078e020b */
[----:B0-----:R-:W-:-:S02]  /*22130*/  IMAD R0, R2, R19, R15 ;  /* 0x0000001302007224 */ /* 0x001fc400078e020f */
[----:B------:R-:W-:Y:S02]  /*22140*/  IMAD.MOV.U32 R4, RZ, RZ, 0x1 ;  /* 0x00000001ff047424 */ /* 0x000fe400078e00ff */
[----:B------:R-:W-:Y:S02]  /*22150*/  IMAD R5, R5, R23, R18 ;  /* 0x0000001705057224 */ /* 0x000fe400078e0212 */
[----:B------:R-:W-:Y:S01]  /*22160*/  IMAD R2, R0, R16, R3 ;  /* 0x0000001000027224 */ /* 0x000fe200078e0203 */
[----:B------:R-:W-:-:S04]  /*22170*/  PRMT R0, R4, 0x7610, R0 ;  /* 0x0000761004007816 */ /* 0x000fc80000000000 */
[----:B------:R-:W-:Y:S02]  /*22180*/  SEL R4, R2, R5, !P4 ;  /* 0x0000000502047207 */ /* 0x000fe40006000000 */
[----:B------:R-:W-:-:S07]  /*22190*/  SEL R5, R5, R2, !P4 ;  /* 0x0000000205057207 */ /* 0x000fce0006000000 */
.L_x_550:
[----:B------:R-:W-:-:S08]  /*221a0*/  NOP ;  /* 0x0000000000007918 */ /* 0x000fd00000000000 */
[----:B------:R-:W0:-:S00]  /*221b0*/  USETMAXREG.DEALLOC.CTAPOOL 0x18 ;  /* 0x00000018000079c8 */ /* 0x000e0000080e0500 */
[----:B------:R-:W-:-:S13]  /*221c0*/  ISETP.NE.AND P0, PT, RZ, UR8, PT ;  /* 0x00000008ff007c0c */ /* 0x000fda000bf05270 */
[----:B------:R-:W-:Y:S05]  /*221d0*/  @P0 EXIT ;  /* 0x000000000000094d */ /* 0x000fea0003800000 */
[----:B0-----:R-:W-:Y:S01]  /*221e0*/  LOP3.LUT P0, RZ, R0, 0xff, RZ, 0xc0, !PT ;  /* 0x000000ff00ff7812 */ /* 0x001fe2000780c0ff */
[----:B------:R-:W-:Y:S02]  /*221f0*/  IMAD.MOV.U32 R6, RZ, RZ, 0x1 ;  /* 0x00000001ff067424 */ /* 0x000fe400078e00ff */
[----:B------:R-:W-:-:S10]  /*22200*/  IMAD.MOV.U32 R7, RZ, RZ, RZ ;  /* 0x000000ffff077224 */ /* 0x000fd400078e00ff */
[----:B------:R-:W-:Y:S05]  /*22210*/  @!P0 BRA `(.L_x_553) ;  /* 0x0000000c00408947 */ /* 0x000fea0003800000 */
[----:B------:R-:W0:Y:S01]  /*22220*/  LDC R0, c[0x0][0x28c] ;  /* 0x0000a300ff007b82 */ /* 0x000e220000000800 */
[----:B------:R-:W1:Y:S01]  /*22230*/  S2R R2, SR_TID.X ;  /* 0x0000000000027919 */ /* 0x000e620000002100 */
[----:B------:R-:W-:Y:S01]  /*22240*/  ULDC UR5, c[0x0][0x658] ;  /* 0x0001960000057ab9 */ /* 0x000fe20000000800 */
[----:B------:R-:W-:Y:S01]  /*22250*/  UMOV UR7, 0xffffffff ;  /* 0xffffffff00077882 */ /* 0x000fe20000000000 */
[----:B------:R-:W-:Y:S01]  /*22260*/  ULDC UR6, c[0x0][0xc] ;  /* 0x0000030000067ab9 */ /* 0x000fe20000000800 */
[----:B------:R-:W-:Y:S01]  /*22270*/  USHF.L.U32 UR8, UR7, UR5, URZ ;  /* 0x0000000507087299 */ /* 0x000fe2000800063f */
[----:B------:R-:W-:Y:S01]  /*22280*/  BSSY B0, `(.L_x_553) ;  /* 0x00000c9000007945 */ /* 0x000fe20003800000 */
[----:B------:R-:W-:Y:S01]  /*22290*/  UMOV UR9, 0x1 ;  /* 0x0000000100097882 */ /* 0x000fe20000000000 */
[----:B------:R-:W-:Y:S01]  /*222a0*/  ULDC UR7, c[0x0][0x10] ;  /* 0x0000040000077ab9 */ /* 0x000fe20000000800 */
[----:B------:R-:W-:Y:S01]  /*222b0*/  USHF.L.U32 UR18, UR9, UR5, URZ ;  /* 0x0000000509127299 */ /* 0x000fe2000800063f */
[----:B------:R-:W-:Y:S01]  /*222c0*/  IMAD.MOV.U32 R9, RZ, RZ, 0x1 ;  /* 0x00000001ff097424 */ /* 0x000fe200078e00ff */
[----:B------:R-:W-:Y:S01]  /*222d0*/  UIMAD.WIDE.U32 UR6, UR6, UR7, URZ ;  /* 0x00000007060672a5 */ /* 0x000fe2000f8e003f */
[----:B------:R-:W-:Y:S01]  /*222e0*/  IMAD.MOV.U32 R6, RZ, RZ, 0x1 ;  /* 0x00000001ff067424 */ /* 0x000fe200078e00ff */
[----:B------:R-:W-:Y:S01]  /*222f0*/  ULDC UR5, c[0x0][0x14] ;  /* 0x0000050000057ab9 */ /* 0x000fe20000000800 */
[----:B------:R-:W-:Y:S01]  /*22300*/  IMAD.MOV.U32 R7, RZ, RZ, RZ ;  /* 0x000000ffff077224 */ /* 0x000fe200078e00ff */
[----:B------:R-:W-:-:S02]  /*22310*/  UIMAD.WIDE.U32 UR20, UR6, UR5, URZ ;  /* 0x00000005061472a5 */ /* 0x000fc4000f8e003f */
[----:B------:R-:W-:Y:S01]  /*22320*/  UIMAD UR16, UR7, UR5, URZ ;  /* 0x00000005071072a4 */ /* 0x000fe2000f8e023f */
[----:B------:R-:W-:Y:S01]  /*22330*/  ULDC UR4, c[0x0][0x600] ;  /* 0x0001800000047ab9 */ /* 0x000fe20000000800 */
[----:B------:R-:W-:Y:S02]  /*22340*/  ULOP3.LUT UR24, UR13, 0x2, URZ, 0xfc, !UPT ;  /* 0x000000020d187892 */ /* 0x000fe4000f8efc3f */
[----:B------:R-:W-:Y:S01]  /*22350*/  UIADD3 UR4, UR4, -0x1, URZ ;  /* 0xffffffff04047890 */ /* 0x000fe2000fffe03f */
[----:B0-----:R-:W-:Y:S01]  /*22360*/  VIADD R0, R0, 0x1f ;  /* 0x0000001f00007836 */ /* 0x001fe20000000000 */
[----:B------:R-:W-:Y:S02]  /*22370*/  ULOP3.LUT UR17, URZ, UR8, URZ, 0x33, !UPT ;  /* 0x000000083f117292 */ /* 0x000fe4000f8e333f */
[----:B------:R-:W-:Y:S02]  /*22380*/  UIADD3 UR16, UR21, UR16, URZ ;  /* 0x0000001015107290 */ /* 0x000fe4000fffe03f */
[----:B------:R-:W-:Y:S01]  /*22390*/  SHF.R.S32.HI R3, RZ, 0x1f, R0 ;  /* 0x0000001fff037819 */ /* 0x000fe20000011400 */
[----:B------:R-:W-:-:S03]  /*223a0*/  ULDC.64 UR22, c[0x0][0x198] ;  /* 0x0000660000167ab9 */ /* 0x000fc60000000a00 */
[----:B------:R-:W-:Y:S02]  /*223b0*/  LEA.HI R0, R3, R0, RZ, 0x5 ;  /* 0x0000000003007211 */ /* 0x000fe400078f28ff */
[C---:B-1----:R-:W-:Y:S02]  /*223c0*/  LOP3.LUT P2, RZ, R2.reuse, 0x7f, RZ, 0xc0, !PT ;  /* 0x0000007f02ff7812 */ /* 0x042fe4000784c0ff */
[----:B------:R-:W-:Y:S02]  /*223d0*/  SHF.R.S32.HI R0, RZ, 0x5, R0 ;  /* 0x00000005ff007819 */ /* 0x000fe40000011400 */
[----:B------:R-:W-:-:S03]  /*223e0*/  LOP3.LUT P0, RZ, R2, 0x1f, RZ, 0xc0, !PT ;  /* 0x0000001f02ff7812 */ /* 0x000fc6000780c0ff */
[----:B------:R-:W-:Y:S01]  /*223f0*/  VIADD R14, R0, 0x1 ;  /* 0x00000001000e7836 */ /* 0x000fe20000000000 */
[----:B------:R-:W-:-:S13]  /*22400*/  PLOP3.LUT P0, PT, P0, P2, PT, 0x8a, 0x0 ;  /* 0x000000000000781c */ /* 0x000fda0000705172 */
.L_x_565:
[----:B------:R-:W-:-:S03]  /*22410*/  UMOV UR5, 0xffffffff ;  /* 0xffffffff00057882 */ /* 0x000fc60000000000 */
[----:B------:R-:W-:Y:S05]  /*22420*/  BRA.DIV UR5, `(.L_x_554) ;  /* 0x0000000e05947947 */ /* 0x000fea000b800000 */
[----:B------:R-:W-:-:S13]  /*22430*/  ELECT P1, URZ, PT ;  /* 0x00000000003f782f */ /* 0x000fda0003820000 */
.L_x_575:
[----:B------:R-:W0:Y:S01]  /*22440*/  LDC R2, c[0x0][0x28c] ;  /* 0x0000a300ff027b82 */ /* 0x000e220000000800 */
[----:B------:R-:W-:Y:S01]  /*22450*/  BSSY B1, `(.L_x_555) ;  /* 0x0000035000017945 */ /* 0x000fe20003800000 */
[----:B0-----:R-:W-:-:S13]  /*22460*/  ISETP.LT.OR P1, PT, R2, 0x1, !P1 ;  /* 0x000000010200780c */ /* 0x001fda0004f21670 */
[----:B------:R-:W-:Y:S05]  /*22470*/  @P1 BRA `(.L_x_556) ;  /* 0x0000000000c81947 */ /* 0x000fea0003800000 */
[----:B------:R-:W-:Y:S02]  /*22480*/  IMAD.SHL.U32 R4, R4, 0x100, RZ ;  /* 0x0000010004047824 */ /* 0x000fe400078e00ff */
[----:B------:R-:W-:Y:S02]  /*22490*/  IMAD.SHL.U32 R5, R5, 0x100, RZ ;  /* 0x0000010005057824 */ /* 0x000fe400078e00ff */
[----:B------:R-:W-:Y:S02]  /*224a0*/  IMAD.MOV.U32 R13, RZ, RZ, RZ ;  /* 0x000000ffff0d7224 */ /* 0x000fe400078e00ff */
[----:B------:R-:W-:Y:S02]  /*224b0*/  IMAD.MOV.U32 R3, RZ, RZ, R14 ;  /* 0x000000ffff037224 */ /* 0x000fe400078e000e */
[----:B------:R-:W-:Y:S02]  /*224c0*/  IMAD.MOV.U32 R2, RZ, RZ, R6 ;  /* 0x000000ffff027224 */ /* 0x000fe400078e0006 */
[----:B------:R-:W-:-:S07]  /*224d0*/  IMAD.MOV.U32 R8, RZ, RZ, R7 ;  /* 0x000000ffff087224 */ /* 0x000fce00078e0007 */
.L_x_560:
[----:B------:R-:W0:Y:S01]  /*224e0*/  S2R R12, SR_CgaCtaId ;  /* 0x00000000000c7919 */ /* 0x000e220000008800 */
[----:B------:R-:W-:-:S04]  /*224f0*/  MOV R11, 0x400 ;  /* 0x00000400000b7802 */ /* 0x000fc80000000f00 */
[----:B0-----:R-:W-:Y:S02]  /*22500*/  LEA R15, R12, R11, 0x18 ;  /* 0x0000000b0c0f7211 */ /* 0x001fe400078ec0ff */
[----:B------:R-:W-:Y:S01]  /*22510*/  SHF.L.U32 R11, R2, 0x1f, RZ ;  /* 0x0000001f020b7819 */ /* 0x000fe200000006ff */
[----:B------:R-:W0:Y:S02]  /*22520*/  @!P2 LDC R12, c[0x0][0x500] ;  /* 0x00014000ff0cab82 */ /* 0x000e240000000800 */
[----:B------:R-:W-:-:S04]  /*22530*/  IMAD R16, R8, 0x8, R15 ;  /* 0x0000000808107824 */ /* 0x000fc800078e020f */
[----:B------:R-:W1:Y:S02]  /*22540*/  SYNCS.PHASECHK.TRANS64.TRYWAIT P1, [R16+URZ+0x18], R11 ;  /* 0x0000180b100075a7 */ /* 0x000e64000802017f */
[----:B-1----:R-:W-:Y:S05]  /*22550*/  @!P1 BRA `(.L_x_557) ;  /* 0x0000000c00689947 */ /* 0x002fea0003800000 */
.L_x_576:
[----:B------:R-:W-:Y:S01]  /*22560*/  UPRMT UR5, UR24, 0x9910, URZ ;  /* 0x0000991018057896 */ /* 0x000fe2000800003f */
[----:B0-----:R0:W-:Y:S03]  /*22570*/  @!P2 SYNCS.ARRIVE.TRANS64 RZ, [R16+URZ], R12 ;  /* 0x0000000c10ffa9a7 */ /* 0x0011e6000800003f */
[----:B------:R-:W-:-:S06]  /*22580*/  UISETP.NE.AND UP0, UPT, UR5, 0x2, UPT ;  /* 0x000000020500788c */ /* 0x000fcc000bf05270 */
[----:B------:R-:W-:-:S13]  /*22590*/  PLOP3.LUT P1, PT, PT, PT, UP0, 0x80, 0x0 ;  /* 0x000000000000781c */ /* 0x000fda0003f2f008 */
[----:B0-----:R-:W-:Y:S05]  /*225a0*/  @P1 BRA `(.L_x_558) ;  /* 0x0000000000041947 */ /* 0x001fea0003800000 */
[----:B------:R-:W-:Y:S01]  /*225b0*/  BPT.TRAP 0x1 ;  /* 0x000000040000795c */ /* 0x000fe20000300000 */
.L_x_558:
[----:B------:R-:W-:Y:S05]  /*225c0*/  @P0 BRA `(.L_x_559) ;  /* 0x0000000000040947 */ /* 0x000fea0003800000 */
[----:B------:R-:W-:Y:S01]  /*225d0*/  BPT.TRAP 0x1 ;  /* 0x000000040000795c */ /* 0x000fe20000300000 */
.L_x_559:
[----:B------:R-:W-:Y:S01]  /*225e0*/  IMAD R15, R8, 0x2000, R15 ;  /* 0x00002000080f7824 */ /* 0x000fe200078e020f */
[----:B------:R-:W-:Y:S01]  /*225f0*/  R2UR UR9, R16 ;  /* 0x00000000100972ca */ /* 0x000fe200000e0000 */
[----:B------:R-:W-:Y:S01]  /*22600*/  VIADD R3, R3, 0xffffffff ;  /* 0xffffffff03037836 */ /* 0x000fe20000000000 */
[----:B------:R-:W-:Y:S01]  /*22610*/  UIADD3 UR6, UP0, UR22, 0xf0, URZ ;  /* 0x000000f016067890 */ /* 0x000fe2000ff1e03f */
[----:B------:R-:W-:Y:S01]  /*22620*/  R2UR UR11, R5 ;  /* 0x00000000050b72ca */ /* 0x000fe200000e0000 */
[----:B------:R-:W-:Y:S01]  /*22630*/  UIADD3 UR26, UP1, UR22, 0x1f0, URZ ;  /* 0x000001f0161a7890 */ /* 0x000fe2000ff3e03f */
[----:B------:R-:W-:Y:S01]  /*22640*/  R2UR UR5, R15 ;  /* 0x000000000f0572ca */ /* 0x000fe200000e0000 */
[----:B------:R-:W-:Y:S01]  /*22650*/  UIADD3.X UR7, URZ, UR23, URZ, UP0, !UPT ;  /* 0x000000173f077290 */ /* 0x000fe200087fe43f */
[----:B------:R-:W-:Y:S01]  /*22660*/  R2UR UR10, R13 ;  /* 0x000000000d0a72ca */ /* 0x000fe200000e0000 */
[----:B------:R-:W-:Y:S01]  /*22670*/  VIADD R8, R8, 0x1 ;  /* 0x0000000108087836 */ /* 0x000fe20000000000 */
[----:B------:R-:W-:Y:S01]  /*22680*/  R2UR UR12, R10 ;  /* 0x000000000a0c72ca */ /* 0x000fe200000e0000 */
[----:B------:R-:W-:Y:S01]  /*22690*/  UIADD3.X UR27, URZ, UR23, URZ, UP1, !UPT ;  /* 0x000000173f1b7290 */ /* 0x000fe20008ffe43f */
[----:B------:R-:W-:Y:S01]  /*226a0*/  R2UR UR19, R4 ;  /* 0x00000000041372ca */ /* 0x000fe200000e0000 */
[----:B------:R-:W-:Y:S01]  /*226b0*/  UMOV UR14, 0x0 ;  /* 0x00000000000e7882 */ /* 0x000fe20000000000 */
[----:B------:R-:W-:Y:S01]  /*226c0*/  ISETP.GT.AND P3, PT, R3, 0x1, PT ;  /* 0x000000010300780c */ /* 0x000fe20003f64270 */
[----:B------:R-:W-:Y:S01]  /*226d0*/  UMOV UR15, 0x10000000 ;  /* 0x10000000000f7882 */ /* 0x000fe20000000000 */
[----:B------:R-:W-:Y:S01]  /*226e0*/  ISETP.NE.AND P1, PT, R8, 0x3, PT ;  /* 0x000000030800780c */ /* 0x000fe20003f25270 */
[----:B------:R-:W-:-:S02]  /*226f0*/  VIADD R13, R13, 0x20 ;  /* 0x000000200d0d7836 */ /* 0x000fc40000000000 */
[----:B------:R-:W-:Y:S01]  /*22700*/  UIADD3 UR8, UR5, 0x100, URZ ;  /* 0x0000010005087890 */ /* 0x000fe2000fffe03f */
[----:B-1----:R-:W-:Y:S01]  /*22710*/  SEL R11, RZ, 0x1, P1 ;  /* 0x00000001ff0b7807 */ /* 0x002fe20000800000 */
[----:B------:R-:W-:Y:S01]  /*22720*/  UIADD3 UR5, UR5, 0x6100, URZ ;  /* 0x0000610005057890 */ /* 0x000fe2000fffe03f */
[----:B------:R-:W-:Y:S02]  /*22730*/  SEL R8, R8, RZ, P1 ;  /* 0x000000ff08087207 */ /* 0x000fe40000800000 */
[----:B------:R-:W-:-:S04]  /*22740*/  LOP3.LUT R2, R2, R11, RZ, 0x3c, !PT ;  /* 0x0000000b02027212 */ /* 0x000fc800078e3cff */
[----:B------:R0:W-:Y:S02]  /*22750*/  UTMALDG.3D [UR8], [UR6], desc[UR14] ;  /* 0x00000e08060075b4 */ /* 0x0001e40008011000 */
[----:B0-----:R-:W-:Y:S01]  /*22760*/  UMOV UR8, UR5 ;  /* 0x0000000500087c82 */ /* 0x001fe20008000000 */
[----:B------:R-:W-:Y:S02]  /*22770*/  UMOV UR11, UR19 ;  /* 0x00000013000b7c82 */ /* 0x000fe40008000000 */
[----:B------:R0:W-:Y:S02]  /*22780*/  UTMALDG.3D [UR8], [UR26], desc[UR14] ;  /* 0x00000e081a0075b4 */ /* 0x0001e40008011000 */
[----:B0-----:R-:W-:Y:S05]  /*22790*/  @P3 BRA `(.L_x_560) ;  /* 0xfffffffc00503947 */ /* 0x001fea000383ffff */
.L_x_556:
[----:B------:R-:W-:Y:S05]  /*227a0*/  BSYNC B1 ;  /* 0x0000000000017941 */ /* 0x000fea0003800000 */
.L_x_555:
[----:B------:R-:W2:Y:S01]  /*227b0*/  LDL.LU R16, [R1+0x458] ;  /* 0x0004580001107983 */ /* 0x000ea20000300800 */
[----:B------:R-:W-:Y:S01]  /*227c0*/  LOP3.LUT P1, RZ, R9, 0xff, RZ, 0xc0, !PT ;  /* 0x000000ff09ff7812 */ /* 0x000fe2000782c0ff */
[C---:B------:R-:W-:Y:S01]  /*227d0*/  IMAD.IADD R4, R0.reuse, 0x1, R7 ;  /* 0x0000000100047824 */ /* 0x040fe200078e0207 */
[----:B------:R-:W-:Y:S01]  /*227e0*/  ULDC.64 UR6, c[0x0][0x650] ;  /* 0x0001940000067ab9 */ /* 0x000fe20000000a00 */
[----:B------:R-:W3:Y:S01]  /*227f0*/  LDL.LU R15, [R1+0x45c] ;  /* 0x00045c00010f7983 */ /* 0x000ee20000300800 */
[----:B------:R-:W-:Y:S01]  /*22800*/  ISETP.GE.U32.AND P3, PT, R0, 0x3, PT ;  /* 0x000000030000780c */ /* 0x000fe20003f66070 */
[----:B------:R-:W-:Y:S01]  /*22810*/  BSSY B1, `(.L_x_561) ;  /* 0x000006d000017945 */ /* 0x000fe20003800000 */
[----:B------:R-:W-:Y:S01]  /*22820*/  IMAD.MOV.U32 R10, RZ, RZ, -0x1 ;  /* 0xffffffffff0a7424 */ /* 0x000fe200078e00ff */
[----:B------:R-:W-:-:S06]  /*22830*/  PRMT R9, RZ, 0x7610, R9 ;  /* 0x00007610ff097816 */ /* 0x000fcc0000000009 */
[----:B------:R-:W0:Y:S01]  /*22840*/  @P1 S2R R3, SR_CgaCtaId ;  /* 0x0000000000031919 */ /* 0x000e220000008800 */
[----:B------:R-:W-:-:S04]  /*22850*/  @P1 MOV R2, 0x400 ;  /* 0x0000040000021802 */ /* 0x000fc80000000f00 */
[----:B0-----:R-:W-:-:S04]  /*22860*/  @P1 LEA R2, R3, R2, 0x18 ;  /* 0x0000000203021211 */ /* 0x001fc800078ec0ff */
[----:B------:R0:W-:Y:S01]  /*22870*/  @P1 SYNCS.ARRIVE.TRANS64.A1T0 RZ, [R2+URZ+0x48], RZ ;  /* 0x000048ff02ff19a7 */ /* 0x0001e2000810003f */
[----:B------:R-:W-:-:S04]  /*22880*/  ISETP.GT.U32.AND P1, PT, R4, 0x2, PT ;  /* 0x000000020400780c */ /* 0x000fc80003f24070 */
[----:B------:R-:W-:Y:S01]  /*22890*/  ISETP.LT.U32.AND P1, PT, R0, 0x3, P1 ;  /* 0x000000030000780c */ /* 0x000fe20000f21070 */
[----:B0-----:R-:W-:-:S05]  /*228a0*/  IMAD.WIDE.U32 R2, R4, -0x55555555, RZ ;  /* 0xaaaaaaab04027825 */ /* 0x001fca00078e00ff */
[----:B------:R-:W-:Y:S02]  /*228b0*/  SHF.R.U32.HI R5, RZ, 0x1, R3 ;  /* 0x00000001ff057819 */ /* 0x000fe40000011603 */
[----:B------:R-:W-:Y:S02]  /*228c0*/  SEL R3, RZ, 0x1, !P1 ;  /* 0x00000001ff037807 */ /* 0x000fe40004800000 */
[----:B------:R-:W-:Y:S01]  /*228d0*/  PRMT R2, RZ, 0x7610, R2 ;  /* 0x00007610ff027816 */ /* 0x000fe20000000002 */
[----:B------:R-:W-:Y:S01]  /*228e0*/  IMAD R7, R5, -0x3, R4 ;  /* 0xfffffffd05077824 */ /* 0x000fe200078e0204 */
[----:B------:R-:W-:Y:S01]  /*228f0*/  LOP3.LUT R6, R6, R3, RZ, 0x3c, !PT ;  /* 0x0000000306067212 */ /* 0x000fe200078e3cff */
[----:B------:R-:W-:-:S03]  /*22900*/  IMAD.MOV.U32 R4, RZ, RZ, -0x1 ;  /* 0xffffffffff047424 */ /* 0x000fc600078e00ff */
[----:B------:R-:W-:Y:S01]  /*22910*/  @P3 LOP3.LUT R6, R6, 0x1, R5, 0x78, !PT ;  /* 0x0000000106063812 */ /* 0x000fe200078e7805 */
[----:B------:R-:W-:Y:S01]  /*22920*/  IMAD.MOV.U32 R5, RZ, RZ, -0x1 ;  /* 0xffffffffff057424 */ /* 0x000fe200078e00ff */
[----:B---3--:R-:W-:-:S04]  /*22930*/  IADD3 R15, P1, R15, UR20, RZ ;  /* 0x000000140f0f7c10 */ /* 0x008fc8000ff3e0ff */
[----:B--2---:R-:W-:Y:S01]  /*22940*/  IADD3.X R16, R16, UR16, RZ, P1, !PT ;  /* 0x0000001010107c10 */ /* 0x004fe20008ffe4ff */
[----:B------:R0:W-:Y:S01]  /*22950*/  STL [R1+0x45c], R15 ;  /* 0x00045c0f01007387 */ /* 0x0001e20000100800 */
[----:B------:R-:W-:-:S03]  /*22960*/  ISETP.GE.U32.AND P1, PT, R15, UR6, PT ;  /* 0x000000060f007c0c */ /* 0x000fc6000bf26070 */
[----:B------:R0:W-:Y:S01]  /*22970*/  STL [R1+0x458], R16 ;  /* 0x0004581001007387 */ /* 0x0001e20000100800 */
[----:B------:R-:W-:-:S13]  /*22980*/  ISETP.GE.U32.AND.EX P1, PT, R16, UR7, PT, P1 ;  /* 0x0000000710007c0c */ /* 0x000fda000bf26110 */
[----:B0-----:R-:W-:Y:S05]  /*22990*/  @P1 BRA `(.L_x_562) ;  /* 0x0000000400501947 */ /* 0x001fea0003800000 */
[----:B------:R-:W0:Y:S01]  /*229a0*/  S2R R8, SR_CTAID.X ;  /* 0x0000000000087919 */ /* 0x000e220000002500 */
[----:B------:R-:W-:Y:S01]  /*229b0*/  ULDC UR5, c[0x0][0x150] ;  /* 0x0000540000057ab9 */ /* 0x000fe20000000800 */
[----:B------:R-:W1:Y:S01]  /*229c0*/  LDC R3, c[0x0][0x144] ;  /* 0x00005100ff037b82 */ /* 0x000e620000000800 */
[----:B------:R-:W-:Y:S01]  /*229d0*/  ULDC.64 UR6, c[0x0][0x628] ;  /* 0x00018a0000067ab9 */ /* 0x000fe20000000a00 */
[----:B------:R-:W2:Y:S01]  /*229e0*/  S2R R5, SR_CTAID.Y ;  /* 0x0000000000057919 */ /* 0x000ea20000002600 */
[----:B------:R-:W-:Y:S01]  /*229f0*/  ISETP.NE.U32.AND P1, PT, RZ, UR6, PT ;  /* 0x00000006ff007c0c */ /* 0x000fe2000bf25070 */
[----:B------:R-:W-:-:S03]  /*22a00*/  ULDC UR8, c[0x0][0x630] ;  /* 0x00018c0000087ab9 */ /* 0x000fc60000000800 */
[----:B------:R-:W-:Y:S01]  /*22a10*/  ISETP.NE.AND.EX P1, PT, RZ, UR7, PT, P1 ;  /* 0x00000007ff007c0c */ /* 0x000fe2000bf25310 */
[----:B------:R-:W3:Y:S01]  /*22a20*/  LDC R12, c[0x0][0x148] ;  /* 0x00005200ff0c7b82 */ /* 0x000ee20000000800 */
[----:B0-----:R-:W-:Y:S02]  /*22a30*/  I2FP.F32.U32 R2, R8 ;  /* 0x0000000800027245 */ /* 0x001fe40000201000 */
[----:B--2---:R-:W-:-:S03]  /*22a40*/  I2FP.F32.U32 R4, R5 ;  /* 0x0000000500047245 */ /* 0x004fc60000201000 */
[----:B------:R-:W-:Y:S01]  /*22a50*/  FMUL R2, R2, UR5 ;  /* 0x0000000502027c20 */ /* 0x000fe20008400000 */
[----:B------:R-:W-:Y:S02]  /*22a60*/  ULDC UR5, c[0x0][0x154] ;  /* 0x0000550000057ab9 */ /* 0x000fe40000000800 */
[----:B------:R-:W-:-:S03]  /*22a70*/  FMUL R10, R4, UR5 ;  /* 0x00000005040a7c20 */ /* 0x000fc60008400000 */
[----:B------:R-:W0:Y:S08]  /*22a80*/  F2I.U32.TRUNC.NTZ R2, R2 ;  /* 0x0000000200027305 */ /* 0x000e30000020f000 */
[----:B------:R-:W2:Y:S01]  /*22a90*/  F2I.U32.TRUNC.NTZ R10, R10 ;  /* 0x0000000a000a7305 */ /* 0x000ea2000020f000 */
[----:B0-----:R-:W-:Y:S02]  /*22aa0*/  IMAD.MOV R4, RZ, RZ, -R2 ;  /* 0x000000ffff047224 */ /* 0x001fe400078e0a02 */
[----:B------:R-:W-:-:S02]  /*22ab0*/  IMAD.MOV.U32 R2, RZ, RZ, R15 ;  /* 0x000000ffff027224 */ /* 0x000fc400078e000f */
[----:B-1----:R-:W-:Y:S02]  /*22ac0*/  IMAD R8, R3, R4, R8 ;  /* 0x0000000403087224 */ /* 0x002fe400078e0208 */
[----:B--2---:R-:W-:-:S04]  /*22ad0*/  IMAD.MOV R3, RZ, RZ, -R10 ;  /* 0x000000ffff037224 */ /* 0x004fc800078e0a0a */
[----:B---3--:R-:W-:Y:S02]  /*22ae0*/  @P4 IMAD R8, R12, R3, R5 ;  /* 0x000000030c084224 */ /* 0x008fe400078e0205 */
[----:B------:R-:W-:Y:S01]  /*22af0*/  IMAD.MOV.U32 R3, RZ, RZ, R16 ;  /* 0x000000ffff037224 */ /* 0x000fe200078e0010 */
[----:B------:R-:W-:Y:S06]  /*22b00*/  @!P1 BRA `(.L_x_563) ;  /* 0x0000000000289947 */ /* 0x000fec0003800000 */
[----:B------:R-:W-:Y:S02]  /*22b10*/  ULDC UR5, c[0x0][0x634] ;  /* 0x00018d0000057ab9 */ /* 0x000fe40000000800 */
[----:B------:R-:W-:-:S05]  /*22b20*/  IADD3 R3, P1, R15, UR5, RZ ;  /* 0x000000050f037c10 */ /* 0x000fca000ff3e0ff */
[----:B------:R-:W-:-:S04]  /*22b30*/  IMAD.X R11, RZ, RZ, R16, P1 ;  /* 0x000000ffff0b7224 */ /* 0x000fc800008e0610 */
[----:B------:R-:W-:-:S04]  /*22b40*/  IMAD.WIDE.U32 R4, R11, UR6, RZ ;  /* 0x000000060b047c25 */ /* 0x000fc8000f8e00ff */
[----:B------:R-:W-:-:S04]  /*22b50*/  IMAD.WIDE.U32 R4, P1, R3, UR7, R4 ;  /* 0x0000000703047c25 */ /* 0x000fc8000f820004 */
[----:B------:R-:W-:-:S04]  /*22b60*/  IMAD.WIDE.U32 R2, R3, UR6, RZ ;  /* 0x0000000603027c25 */ /* 0x000fc8000f8e00ff */
[----:B------:R-:W-:Y:S01]  /*22b70*/  IMAD.MOV.U32 R2, RZ, RZ, R5 ;  /* 0x000000ffff027224 */ /* 0x000fe200078e0005 */
[----:B------:R-:W-:Y:S01]  /*22b80*/  IADD3 RZ, P3, R3, R4, RZ ;  /* 0x0000000403ff7210 */ /* 0x000fe20007f7e0ff */
[----:B------:R-:W-:-:S04]  /*22b90*/  IMAD.X R3, RZ, RZ, RZ, P1 ;  /* 0x000000ffff037224 */ /* 0x000fc800008e06ff */
[----:B------:R-:W-:-:S08]  /*22ba0*/  IMAD.WIDE.U32.X R2, R11, UR7, R2, P3 ;  /* 0x000000070b027c25 */ /* 0x000fd000098e0402 */
.L_x_563:
[--C-:B------:R-:W-:Y:S01]  /*22bb0*/  SHF.R.U64 R10, R2, UR8, R3.reuse ;  /* 0x00000008020a7c19 */ /* 0x100fe20008001203 */
[----:B------:R-:W-:Y:S01]  /*22bc0*/  ULDC.64 UR6, c[0x0][0x620] ;  /* 0x0001880000067ab9 */ /* 0x000fe20000000a00 */
[----:B------:R-:W-:Y:S01]  /*22bd0*/  SHF.R.U32.HI R2, RZ, UR8, R3 ;  /* 0x00000008ff027c19 */ /* 0x000fe20008011603 */
[----:B------:R-:W-:Y:S01]  /*22be0*/  IMAD.MOV.U32 R3, RZ, RZ, R16 ;  /* 0x000000ffff037224 */ /* 0x000fe200078e0010 */
[----:B------:R-:W-:Y:S01]  /*22bf0*/  IADD3 R11, P1, RZ, -R10, RZ ;  /* 0x8000000aff0b7210 */ /* 0x000fe20007f3e0ff */
[----:B------:R-:W-:-:S04]  /*22c00*/  ULDC UR5, c[0x0][0x618] ;  /* 0x0001860000057ab9 */ /* 0x000fc80000000800 */
[----:B------:R-:W-:-:S04]  /*22c10*/  IMAD.X R2, RZ, RZ, ~R2, P1 ;  /* 0x000000ffff027224 */ /* 0x000fc800008e0e02 */
[----:B------:R-:W-:-:S04]  /*22c20*/  IMAD R2, R2, UR6, RZ ;  /* 0x0000000602027c24 */ /* 0x000fc8000f8e02ff */
[----:B------:R-:W-:Y:S02]  /*22c30*/  IMAD R5, R11, UR7, R2 ;  /* 0x000000070b057c24 */ /* 0x000fe4000f8e0202 */
[----:B------:R-:W-:-:S04]  /*22c40*/  IMAD.MOV.U32 R2, RZ, RZ, R15 ;  /* 0x000000ffff027224 */ /* 0x000fc800078e000f */
[----:B------:R-:W-:Y:S01]  /*22c50*/  IMAD.WIDE.U32 R2, R11, UR6, R2 ;  /* 0x000000060b027c25 */ /* 0x000fe2000f8e0002 */
[----:B------:R-:W-:Y:S02]  /*22c60*/  ULDC.64 UR6, c[0x0][0x640] ;  /* 0x0001900000067ab9 */ /* 0x000fe40000000a00 */
[----:B------:R-:W-:Y:S01]  /*22c70*/  ISETP.NE.U32.AND P1, PT, RZ, UR6, PT ;  /* 0x00000006ff007c0c */ /* 0x000fe2000bf25070 */
[----:B------:R-:W-:-:S03]  /*22c80*/  IMAD.IADD R3, R3, 0x1, R5 ;  /* 0x0000000103037824 */ /* 0x000fc600078e0205 */
[----:B------:R-:W-:Y:S02]  /*22c90*/  ISETP.NE.AND.EX P1, PT, RZ, UR7, PT, P1 ;  /* 0x00000007ff007c0c */ /* 0x000fe4000bf25310 */
[--C-:B------:R-:W-:Y:S02]  /*22ca0*/  SHF.R.U64 R11, R2, UR5, R3.reuse ;  /* 0x00000005020b7c19 */ /* 0x100fe40008001203 */
[----:B------:R-:W-:Y:S01]  /*22cb0*/  SHF.R.U32.HI R2, RZ, UR5, R3 ;  /* 0x00000005ff027c19 */ /* 0x000fe20008011603 */
[----:B------:R-:W-:-:S03]  /*22cc0*/  ULDC UR5, c[0x0][0x608] ;  /* 0x0001820000057ab9 */ /* 0x000fc60000000800 */
[--C-:B------:R-:W-:Y:S02]  /*22cd0*/  SHF.R.U64 R12, R11, UR5, R2.reuse ;  /* 0x000000050b0c7c19 */ /* 0x100fe40008001202 */
[----:B------:R-:W-:Y:S01]  /*22ce0*/  SHF.R.U32.HI R3, RZ, UR5, R2 ;  /* 0x00000005ff037c19 */ /* 0x000fe20008011602 */
[----:B------:R-:W-:-:S03]  /*22cf0*/  ULDC UR5, c[0x0][0x658] ;  /* 0x0001960000057ab9 */ /* 0x000fc60000000800 */
[--C-:B------:R-:W-:Y:S02]  /*22d00*/  SHF.R.U64 R13, R12, UR5, R3.reuse ;  /* 0x000000050c0d7c19 */ /* 0x100fe40008001203 */
[----:B------:R-:W-:-:S03]  /*22d10*/  SHF.R.U32.HI R15, RZ, UR5, R3 ;  /* 0x00000005ff0f7c19 */ /* 0x000fc60008011603 */
[----:B------:R-:W-:Y:S02]  /*22d20*/  IMAD.MOV.U32 R2, RZ, RZ, R13 ;  /* 0x000000ffff027224 */ /* 0x000fe400078e000d */
        /* <DEDUP_REMOVED lines=12> */
.L_x_564:
[----:B------:R-:W-:Y:S01]  /*22df0*/  ULDC UR5, c[0x0][0x648] ;  /* 0x0001920000057ab9 */ /* 0x000fe20000000800 */
[----:B------:R-:W-:Y:S02]  /*22e00*/  LOP3.LUT R12, R12, UR17, RZ, 0xc0, !PT ;  /* 0x000000110c0c7c12 */ /* 0x000fe4000f8ec0ff */
[----:B------:R-:W-:Y:S01]  /*22e10*/  SHF.R.U64 R3, R2, UR5, R3 ;  /* 0x0000000502037c19 */ /* 0x000fe20008001203 */
[----:B------:R-:W-:-:S04]  /*22e20*/  ULDC UR5, c[0x0][0x638] ;  /* 0x00018e0000057ab9 */ /* 0x000fc80000000800 */
[----:B------:R-:W-:Y:S02]  /*22e30*/  IMAD.MOV R2, RZ, RZ, -R3 ;  /* 0x000000ffff027224 */ /* 0x000fe400078e0a03 */
[----:B------:R-:W-:Y:S02]  /*22e40*/  IMAD R5, R3, UR18, R12 ;  /* 0x0000001203057c24 */ /* 0x000fe4000f8e020c */
[----:B------:R-:W-:Y:S01]  /*22e50*/  IMAD R13, R2, UR5, R13 ;  /* 0x00000005020d7c24 */ /* 0x000fe2000f8e020d */
[----:B------:R-:W-:Y:S01]  /*22e60*/  ULDC UR5, c[0x0][0x610] ;  /* 0x0001840000057ab9 */ /* 0x000fe20000000800 */
[----:B------:R-:W-:Y:S01]  /*22e70*/  LOP3.LUT R2, R11, UR4, RZ, 0xc0, !PT ;  /* 0x000000040b027c12 */ /* 0x000fe2000f8ec0ff */
[----:B------:R-:W-:Y:S01]  /*22e80*/  IMAD R8, R5, UR5, R8 ;  /* 0x0000000505087c24 */ /* 0x000fe2000f8e0208 */
[----:B------:R-:W-:-:S03]  /*22e90*/  ULDC UR5, c[0x0][0x600] ;  /* 0x0001800000057ab9 */ /* 0x000fc60000000800 */
[----:B------:R-:W-:Y:S02]  /*22ea0*/  IMAD R13, R13, UR5, R2 ;  /* 0x000000050d0d7c24 */ /* 0x000fe4000f8e0202 */
[----:B------:R-:W-:-:S03]  /*22eb0*/  IMAD.MOV.U32 R2, RZ, RZ, 0x1 ;  /* 0x00000001ff027424 */ /* 0x000fc600078e00ff */
[----:B------:R-:W-:Y:S02]  /*22ec0*/  SEL R4, R13, R8, !P4 ;  /* 0x000000080d047207 */ /* 0x000fe40006000000 */
[----:B------:R-:W-:-:S07]  /*22ed0*/  SEL R5, R8, R13, !P4 ;  /* 0x0000000d08057207 */ /* 0x000fce0006000000 */
.L_x_562:
[----:B------:R-:W-:Y:S05]  /*22ee0*/  BSYNC B1 ;  /* 0x0000000000017941 */ /* 0x000fea0003800000 */
.L_x_561:
[----:B------:R-:W-:-:S13]  /*22ef0*/  LOP3.LUT P1, RZ, R2, 0xff, RZ, 0xc0, !PT ;  /* 0x000000ff02ff7812 */ /* 0x000fda000782c0ff */
[----:B------:R-:W-:Y:S05]  /*22f00*/  @P1 BRA `(.L_x_565) ;  /* 0xfffffff400401947 */ /* 0x000fea000383ffff */
[----:B------:R-:W-:Y:S05]  /*22f10*/  BSYNC B0 ;  /* 0x0000000000007941 */ /* 0x000fea0003800000 */
.L_x_553:
[----:B------:R-:W-:-:S03]  /*22f20*/  UMOV UR5, 0xffffffff ;  /* 0xffffffff00057882 */ /* 0x000fc60000000000 */
[----:B------:R-:W-:Y:S05]  /*22f30*/  BRA.DIV UR5, `(.L_x_566) ;  /* 0x0000000605047947 */ /* 0x000fea000b800000 */
[----:B------:R-:W-:-:S13]  /*22f40*/  ELECT P0, URZ, PT ;  /* 0x00000000003f782f */ /* 0x000fda0003800000 */
.L_x_579:
[----:B------:R-:W-:Y:S04]  /*22f50*/  BSSY B0, `(.L_x_567) ;  /* 0x0000023000007945 */ /* 0x000fe80003800000 */
[----:B------:R-:W-:Y:S05]  /*22f60*/  @!P0 BRA `(.L_x_568) ;  /* 0x0000000000848947 */ /* 0x000fea0003800000 */
[----:B------:R-:W-:-:S04]  /*22f70*/  ULOP3.LUT UR5, UR13, 0x2, URZ, 0xfc, !UPT ;  /* 0x000000020d057892 */ /* 0x000fc8000f8efc3f */
[----:B------:R-:W-:-:S06]  /*22f80*/  UISETP.NE.AND UP0, UPT, UR5, 0x3, UPT ;  /* 0x000000030500788c */ /* 0x000fcc000bf05270 */
[----:B------:R-:W-:-:S13]  /*22f90*/  PLOP3.LUT P0, PT, PT, PT, UP0, 0x80, 0x0 ;  /* 0x000000000000781c */ /* 0x000fda0003f0f008 */
[----:B------:R-:W-:Y:S05]  /*22fa0*/  @!P0 BRA `(.L_x_569) ;  /* 0x0000000000048947 */ /* 0x000fea0003800000 */
[----:B------:R-:W-:Y:S01]  /*22fb0*/  BPT.TRAP 0x1 ;  /* 0x000000040000795c */ /* 0x000fe20000300000 */
.L_x_569:
[----:B------:R-:W0:Y:S01]  /*22fc0*/  S2R R3, SR_CgaCtaId ;  /* 0x0000000000037919 */ /* 0x000e220000008800 */
[----:B------:R-:W-:Y:S02]  /*22fd0*/  MOV R0, 0x400 ;  /* 0x0000040000007802 */ /* 0x000fe40000000f00 */
[----:B------:R-:W-:Y:S02]  /*22fe0*/  SHF.L.U32 R2, R6, 0x1f, RZ ;  /* 0x0000001f06027819 */ /* 0x000fe400000006ff */
[----:B0-----:R-:W-:-:S05]  /*22ff0*/  LEA R0, R3, R0, 0x18 ;  /* 0x0000000003007211 */ /* 0x001fca00078ec0ff */
[----:B------:R-:W-:-:S04]  /*23000*/  VIADD R0, R0, 0x18 ;  /* 0x0000001800007836 */ /* 0x000fc80000000000 */
[----:B------:R-:W-:-:S04]  /*23010*/  IMAD R3, R7, 0x8, R0 ;  /* 0x0000000807037824 */ /* 0x000fc800078e0200 */
[----:B------:R-:W0:Y:S02]  /*23020*/  SYNCS.PHASECHK.TRANS64.TRYWAIT P0, [R3+URZ], R2 ;  /* 0x00000002030075a7 */ /* 0x000e24000800017f */
[----:B0-----:R-:W-:Y:S05]  /*23030*/  @!P0 BRA `(.L_x_570) ;  /* 0x0000000000e88947 */ /* 0x001fea0003800000 */
.L_x_580:
[----:B------:R-:W-:-:S05]  /*23040*/  VIADD R7, R7, 0x1 ;  /* 0x0000000107077836 */ /* 0x000fca0000000000 */
[----:B------:R-:W-:-:S04]  /*23050*/  ISETP.NE.AND P0, PT, R7, 0x3, PT ;  /* 0x000000030700780c */ /* 0x000fc80003f05270 */
[----:B0-----:R-:W-:Y:S02]  /*23060*/  SEL R3, RZ, 0x1, P0 ;  /* 0x00000001ff037807 */ /* 0x001fe40000000000 */
[----:B------:R-:W-:Y:S02]  /*23070*/  SEL R7, R7, RZ, P0 ;  /* 0x000000ff07077207 */ /* 0x000fe40000000000 */
[----:B------:R-:W-:-:S03]  /*23080*/  LOP3.LUT R5, R6, R3, RZ, 0x3c, !PT ;  /* 0x0000000306057212 */ /* 0x000fc600078e3cff */
[----:B------:R-:W-:Y:S01]  /*23090*/  IMAD R3, R7, 0x8, R0 ;  /* 0x0000000807037824 */ /* 0x000fe200078e0200 */
[----:B------:R-:W-:-:S04]  /*230a0*/  SHF.L.U32 R2, R5, 0x1f, RZ ;  /* 0x0000001f05027819 */ /* 0x000fc800000006ff */
[----:B------:R-:W0:Y:S02]  /*230b0*/  SYNCS.PHASECHK.TRANS64.TRYWAIT P0, [R3+URZ], R2 ;  /* 0x00000002030075a7 */ /* 0x000e24000800017f */
[----:B0-----:R-:W-:Y:S05]  /*230c0*/  @!P0 BRA `(.L_x_571) ;  /* 0x0000000000d88947 */ /* 0x001fea0003800000 */
.L_x_581:
[----:B0-----:R-:W-:-:S05]  /*230d0*/  VIADD R2, R7, 0x1 ;  /* 0x0000000107027836 */ /* 0x001fca0000000000 */
[----:B------:R-:W-:-:S04]  /*230e0*/  ISETP.NE.AND P0, PT, R2, 0x3, PT ;  /* 0x000000030200780c */ /* 0x000fc80003f05270 */
[----:B------:R-:W-:Y:S02]  /*230f0*/  SEL R4, RZ, 0x1, P0 ;  /* 0x00000001ff047807 */ /* 0x000fe40000000000 */
[----:B------:R-:W-:Y:S02]  /*23100*/  SEL R3, R2, RZ, P0 ;  /* 0x000000ff02037207 */ /* 0x000fe40000000000 */
[----:B------:R-:W-:-:S03]  /*23110*/  LOP3.LUT R4, R5, R4, RZ, 0x3c, !PT ;  /* 0x0000000405047212 */ /* 0x000fc600078e3cff */
[----:B------:R-:W-:Y:S01]  /*23120*/  IMAD R3, R3, 0x8, R0 ;  /* 0x0000000803037824 */ /* 0x000fe200078e0200 */
[----:B------:R-:W-:-:S07]  /*23130*/  SHF.L.U32 R0, R4, 0x1f, RZ ;  /* 0x0000001f04007819 */ /* 0x000fce00000006ff */
.L_x_572:
[----:B0-----:R0:W1:Y:S02]  /*23140*/  SYNCS.PHASECHK.TRANS64.TRYWAIT P0, [R3+URZ], R0 ;  /* 0x00000000030075a7 */ /* 0x001064000800017f */
[----:B-1----:R-:W-:Y:S05]  /*23150*/  @!P0 NANOSLEEP.SYNCS 0x989680 ;  /* 0x009896800000895d */ /* 0x002fea0003900000 */
[----:B------:R-:W1:Y:S02]  /*23160*/  @!P0 SYNCS.PHASECHK.TRANS64 P0, [R3+URZ], R0 ;  /* 0x00000000030085a7 */ /* 0x000e64000800007f */
[----:B-1----:R-:W-:Y:S05]  /*23170*/  @!P0 BRA `(.L_x_572) ;  /* 0xfffffffc00f08947 */ /* 0x002fea000383ffff */
.L_x_568:
[----:B------:R-:W-:Y:S05]  /*23180*/  BSYNC B0 ;  /* 0x0000000000007941 */ /* 0x000fea0003800000 */
.L_x_567:
[----:B------:R-:W-:Y:S05]  /*23190*/  EXIT ;  /* 0x000000000000794d */ /* 0x000fea0003800000 */
.L_x_17:
[----:B-1----:R-:W-:-:S04]  /*231a0*/  IMAD.U32 R3, RZ, RZ, UR7 ;  /* 0x00000007ff037e24 */ /* 0x002fc8000f8e00ff */
[----:B------:R1:W4:Y:S03]  /*231b0*/  SYNCS.PHASECHK.TRANS64.TRYWAIT P0, [R3+URZ], R0 ;  /* 0x00000000030075a7 */ /* 0x000326000800017f */
[----:B----4-:R-:W-:Y:S05]  /*231c0*/  @!P0 NANOSLEEP.SYNCS 0x989680 ;  /* 0x009896800000895d */ /* 0x010fea0003900000 */
[----:B------:R-:W4:Y:S02]  /*231d0*/  @!P0 SYNCS.PHASECHK.TRANS64 P0, [R3+URZ], R0 ;  /* 0x00000000030085a7 */ /* 0x000f24000800007f */
[----:B----4-:R-:W-:Y:S05]  /*231e0*/  @!P0 BRA `(.L_x_17) ;  /* 0xfffffffc00ec8947 */ /* 0x010fea000383ffff */
[----:B------:R-:W-:Y:S05]  /*231f0*/  BRA `(.L_x_16) ;  /* 0xfffffdf800487947 */ /* 0x000fea000383ffff */
.L_x_23:
[----:B-----5:R4:W-:Y:S02]  /*23200*/  STL [R1+0x470], R0 ;  /* 0x0004700001007387 */ /* 0x0209e40000100800 */
[----:B----4-:R-:W-:-:S04]  /*23210*/  IMAD.U32 R0, RZ, RZ, UR15 ;  /* 0x0000000fff007e24 */ /* 0x010fc8000f8e00ff */
[----:B------:R4:W0:Y:S03]  /*23220*/  SYNCS.PHASECHK.TRANS64.TRYWAIT P0, [R0+URZ], R3 ;  /* 0x00000003000075a7 */ /* 0x000826000800017f */
[----:B0-----:R-:W-:Y:S05]  /*23230*/  @!P0 NANOSLEEP.SYNCS 0x989680 ;  /* 0x009896800000895d */ /* 0x001fea0003900000 */
[----:B------:R4:W0:Y:S02]  /*23240*/  @!P0 SYNCS.PHASECHK.TRANS64 P0, [R0+URZ], R3 ;  /* 0x00000003000085a7 */ /* 0x000824000800007f */
[----:B----4-:R4:W5:Y:S02]  /*23250*/  LDL.LU R0, [R1+0x470] ;  /* 0x0004700001007983 */ /* 0x0109640000300800 */
[----:B0---4-:R-:W-:Y:S05]  /*23260*/  @!P0 BRA `(.L_x_23) ;  /* 0xfffffffc00e48947 */ /* 0x011fea000383ffff */
[----:B------:R-:W-:Y:S05]  /*23270*/  BRA `(.L_x_22) ;  /* 0xfffffe3000287947 */ /* 0x000fea000383ffff */
.L_x_554:
[----:B------:R-:W-:Y:S01]  /*23280*/  BSSY B1, `(.L_x_573) ;  /* 0x0000006000017945 */ /* 0x000fe20003800000 */
[----:B------:R-:W-:-:S07]  /*23290*/  IMAD.MOV.U32 R2, RZ, RZ, -0x1 ;  /* 0xffffffffff027424 */ /* 0x000fce00078e00ff */
[----:B------:R-:W-:Y:S05]  /*232a0*/  WARPSYNC.COLLECTIVE R2, `(.L_x_574) ;  /* 0x00000000020c7348 */ /* 0x000fea0003c00000 */
[----:B------:R-:W-:Y:S02]  /*232b0*/  ELECT P1, UR62, PT ;  /* 0x00000000003e782f */ /* 0x000fe40003820000 */
[----:B------:R-:W-:Y:S01]  /*232c0*/  MOV R2, UR62 ;  /* 0x0000003e00027c02 */ /* 0x000fe20008000f00 */
[----:B------:R-:W-:Y:S10]  /*232d0*/  ENDCOLLECTIVE ;  /* 0x000000000000791b */ /* 0x000ff40003800000 */
.L_x_574:
[----:B------:R-:W-:Y:S05]  /*232e0*/  BSYNC B1 ;  /* 0x0000000000017941 */ /* 0x000fea0003800000 */
.L_x_573:
[----:B------:R-:W-:Y:S05]  /*232f0*/  BRA `(.L_x_575) ;  /* 0xfffffff000507947 */ /* 0x000fea000383ffff */
.L_x_557:
[----:B-1----:R1:W2:Y:S02]  /*23300*/  SYNCS.PHASECHK.TRANS64.TRYWAIT P1, [R16+URZ+0x18], R11 ;  /* 0x0000180b100075a7 */ /* 0x0022a4000802017f */
[----:B--2---:R-:W-:Y:S05]  /*23310*/  @!P1 NANOSLEEP.SYNCS 0x989680 ;  /* 0x009896800000995d */ /* 0x004fea0003900000 */
[----:B------:R-:W2:Y:S02]  /*23320*/  @!P1 SYNCS.PHASECHK.TRANS64 P1, [R16+URZ+0x18], R11 ;  /* 0x0000180b100095a7 */ /* 0x000ea4000802007f */
[----:B--2---:R-:W-:Y:S05]  /*23330*/  @!P1 BRA `(.L_x_557) ;  /* 0xfffffffc00f09947 */ /* 0x004fea000383ffff */
[----:B------:R-:W-:Y:S05]  /*23340*/  BRA `(.L_x_576) ;  /* 0xfffffff000847947 */ /* 0x000fea000383ffff */
.L_x_566:
[----:B------:R-:W-:Y:S01]  /*23350*/  BSSY B0, `(.L_x_577) ;  /* 0x0000006000007945 */ /* 0x000fe20003800000 */
[----:B------:R-:W-:-:S07]  /*23360*/  IMAD.MOV.U32 R2, RZ, RZ, -0x1 ;  /* 0xffffffffff027424 */ /* 0x000fce00078e00ff */
[----:B------:R-:W-:Y:S05]  /*23370*/  WARPSYNC.COLLECTIVE R2, `(.L_x_578) ;  /* 0x00000000020c7348 */ /* 0x000fea0003c00000 */
[----:B------:R-:W-:Y:S02]  /*23380*/  ELECT P1, UR62, PT ;  /* 0x00000000003e782f */ /* 0x000fe40003820000 */
[----:B------:R-:W-:Y:S01]  /*23390*/  MOV R2, UR62 ;  /* 0x0000003e00027c02 */ /* 0x000fe20008000f00 */
[----:B------:R-:W-:Y:S10]  /*233a0*/  ENDCOLLECTIVE ;  /* 0x000000000000791b */ /* 0x000ff40003800000 */
.L_x_578:
[----:B------:R-:W-:Y:S05]  /*233b0*/  BSYNC B0 ;  /* 0x0000000000007941 */ /* 0x000fea0003800000 */
.L_x_577:
[----:B------:R-:W-:Y:S01]  /*233c0*/  PLOP3.LUT P0, PT, P1, PT, PT, 0x80, 0x0 ;  /* 0x000000000000781c */ /* 0x000fe20000f0f070 */
[----:B------:R-:W-:-:S12]  /*233d0*/  BRA `(.L_x_579) ;  /* 0xfffffff800dc7947 */ /* 0x000fd8000383ffff */
.L_x_570:
[----:B0-----:R0:W1:Y:S02]  /*233e0*/  SYNCS.PHASECHK.TRANS64.TRYWAIT P0, [R3+URZ], R2 ;  /* 0x00000002030075a7 */ /* 0x001064000800017f */
[----:B-1----:R-:W-:Y:S05]  /*233f0*/  @!P0 NANOSLEEP.SYNCS 0x989680 ;  /* 0x009896800000895d */ /* 0x002fea0003900000 */
[----:B------:R-:W1:Y:S02]  /*23400*/  @!P0 SYNCS.PHASECHK.TRANS64 P0, [R3+URZ], R2 ;  /* 0x00000002030085a7 */ /* 0x000e64000800007f */
[----:B-1----:R-:W-:Y:S05]  /*23410*/  @!P0 BRA `(.L_x_570) ;  /* 0xfffffffc00f08947 */ /* 0x002fea000383ffff */
[----:B------:R-:W-:Y:S05]  /*23420*/  BRA `(.L_x_580) ;  /* 0xfffffffc00047947 */ /* 0x000fea000383ffff */
.L_x_571:
[----:B0-----:R0:W1:Y:S02]  /*23430*/  SYNCS.PHASECHK.TRANS64.TRYWAIT P0, [R3+URZ], R2 ;  /* 0x00000002030075a7 */ /* 0x001064000800017f */
[----:B-1----:R-:W-:Y:S05]  /*23440*/  @!P0 NANOSLEEP.SYNCS 0x989680 ;  /* 0x009896800000895d */ /* 0x002fea0003900000 */
[----:B------:R-:W1:Y:S02]  /*23450*/  @!P0 SYNCS.PHASECHK.TRANS64 P0, [R3+URZ], R2 ;  /* 0x00000002030085a7 */ /* 0x000e64000800007f */
[----:B-1----:R-:W-:Y:S05]  /*23460*/  @!P0 BRA `(.L_x_571) ;  /* 0xfffffffc00f08947 */ /* 0x002fea000383ffff */
[----:B------:R-:W-:Y:S05]  /*23470*/  BRA `(.L_x_581) ;  /* 0xfffffffc00147947 */ /* 0x000fea000383ffff */
.L_x_582:
[----:B------:R-:W-:-:S00]  /*23480*/  BRA `(.L_x_582) ;  /* 0xfffffffc00fc7947 */ /* 0x000fc0000383ffff */
[----:B------:R-:W-:-:S00]  /*23490*/  NOP ;  /* 0x0000000000007918 */ /* 0x000fc00000000000 */
        /* <DEDUP_REMOVED lines=14> */
.L_x_583:


//--------------------- .nv.shared._ZN7cutlass13device_kernelINS_4gemm6kernel13GemmUniversalIN4cute5tupleIJiiiiEEENS1_10collective13CollectiveMmaINS1_37MainloopSm90TmaGmmaWarpSpecializedFP8ILi3ENS5_IJNS4_1CILi1EEESB_SB_EEENS1_35KernelTmaWarpSpecializedCooperativeEEENS5_IJNSA_ILi256EEESF_NSA_ILi32EEEEEENS_12float_e5m2_tENS5_IJlSB_lEEESI_SJ_NS4_8TiledMMAINS4_8MMA_AtomIJNS4_4SM904GMMA31MMA_64x256x32_F32E5M2E5M2_SS_TNILNSN_7ScaleInE1ELSP_1EEEEEENS4_6LayoutINS5_IJNSA_ILi2EEESB_SB_EEENS5_IJSB_NSA_ILi0EEESV_EEEEENS5_IJNS4_10UnderscoreESY_SY_EEEEENS4_13SM90_TMA_LOADENS4_14ComposedLayoutINS4_7SwizzleILi1ELi4ELi3EEENS4_18smem_ptr_flag_bitsILi8EEENSS_INS5_IJNSA_ILi8EEESG_EEENS5_IJSG_SB_EEEEEEEvNS4_8identityES11_S1B_vS1C_EENS_8epilogue10collective6detail29Sm90TmaWarpSpecializedAdapterINS1F_15DefaultEpilogueISI_SJ_SJ_NS1E_6thread17LinearCombinationISI_Li1EffLNS1J_9ScaleType4KindE0ELNS_15FloatRoundStyleE2ESI_EENS1_15EpilogueDefaultEEEEEvvEEEEvNT_6ParamsE --------------------------
	.section	.nv.shared._ZN7cutlass13device_kernelINS_4gemm6kernel13GemmUniversalIN4cute5tupleIJiiiiEEENS1_10collective13CollectiveMmaINS1_37MainloopSm90TmaGmmaWarpSpecializedFP8ILi3ENS5_IJNS4_1CILi1EEESB_SB_EEENS1_35KernelTmaWarpSpecializedCooperativeEEENS5_IJNSA_ILi256EEESF_NSA_ILi32EEEEEENS_12float_e5m2_tENS5_IJlSB_lEEESI_SJ_NS4_8TiledMMAINS4_8MMA_AtomIJNS4_4SM904GMMA31MMA_64x256x32_F32E5M2E5M2_SS_TNILNSN_7ScaleInE1ELSP_1EEEEEENS4_6LayoutINS5_IJNSA_ILi2EEESB_SB_EEENS5_IJSB_NSA_ILi0EEESV_EEEEENS5_IJNS4_10UnderscoreESY_SY_EEEEENS4_13SM90_TMA_LOADENS4_14ComposedLayoutINS4_7SwizzleILi1ELi4ELi3EEENS4_18smem_ptr_flag_bitsILi8EEENSS_INS5_IJNSA_ILi8EEESG_EEENS5_IJSG_SB_EEEEEEEvNS4_8identityES11_S1B_vS1C_EENS_8epilogue10collective6detail29Sm90TmaWarpSpecializedAdapterINS1F_15DefaultEpilogueISI_SJ_SJ_NS1E_6thread17LinearCombinationISI_Li1EffLNS1J_9ScaleType4KindE0ELNS_15FloatRoundStyleE2ESI_EENS1_15EpilogueDefaultEEEEEvvEEEEvNT_6ParamsE,"aw",@nobits
	.sectionflags	@""
	.align	16
	.zero		1024


//--------------------- .nv.shared.reserved.0     --------------------------
	.section	.nv.shared.reserved.0,"aw",@nobits
	.weak		__nv_reservedSMEM_offset_0_alias
	.size		__nv_reservedSMEM_offset_0_alias, 0, 0
	.other		__nv_reservedSMEM_offset_0_alias,@"STO_CUDA_RESERVED_SHARED STV_DEFAULT"
__nv_reservedSMEM_offset_0_alias:
	.zero		0


//--------------------- .nv.global                --------------------------
	.section	.nv.global,"aw",@nobits
.nv.global:
	.type		_ZN40_INTERNAL_b7d1a6a2_4_k_cu_5e55bd12_278994cute1_E,@object
	.size		_ZN40_INTERNAL_b7d1a6a2_4_k_cu_5e55bd12_278994cute1_E,(_ZN40_INTERNAL_b7d1a6a2_4_k_cu_5e55bd12_278994cuda3std3__45__cpo6cbeginE - _ZN40_INTERNAL_b7d1a6a2_4_k_cu_5e55bd12_278994cute1_E)
_ZN40_INTERNAL_b7d1a6a2_4_k_cu_5e55bd12_278994cute1_E:
	.zero		1
	.type		_ZN40_INTERNAL_b7d1a6a2_4_k_cu_5e55bd12_278994cuda3std3__45__cpo6cbeginE,@object
	.size		_ZN40_INTERNAL_b7d1a6a2_4_k_cu_5e55bd12_278994cuda3std3__45__cpo6cbeginE,(_ZN40_INTERNAL_b7d1a6a2_4_k_cu_5e55bd12_278994cuda3std3__48in_placeE - _ZN40_INTERNAL_b7d1a6a2_4_k_cu_5e55bd12_278994cuda3std3__45__cpo6cbeginE)
_ZN40_INTERNAL_b7d1a6a2_4_k_cu_5e55bd12_278994cuda3std3__45__cpo6cbeginE:
	.zero		1
	.type		_ZN40_INTERNAL_b7d1a6a2_4_k_cu_5e55bd12_278994cuda3std3__48in_placeE,@object
	.size		_ZN40_INTERNAL_b7d1a6a2_4_k_cu_5e55bd12_278994cuda3std3__48in_placeE,(_ZN40_INTERNAL_b7d1a6a2_4_k_cu_5e55bd12_278994cuda3std6ranges3__45__cpo9iter_moveE - _ZN40_INTERNAL_b7d1a6a2_4_k_cu_5e55bd12_278994cuda3std3__48in_placeE)
_ZN40_INTERNAL_b7d1a6a2_4_k_cu_5e55bd12_278994cuda3std3__48in_placeE:
	.zero		1
	.type		_ZN40_INTERNAL_b7d1a6a2_4_k_cu_5e55bd12_278994cuda3std6ranges3__45__cpo9iter_moveE,@object
	.size		_ZN40_INTERNAL_b7d1a6a2_4_k_cu_5e55bd12_278994cuda3std6ranges3__45__cpo9iter_moveE,(_ZN40_INTERNAL_b7d1a6a2_4_k_cu_5e55bd12_278994cuda3std3__45__cpo5beginE - _ZN40_INTERNAL_b7d1a6a2_4_k_cu_5e55bd12_278994cuda3std6ranges3__45__cpo9iter_moveE)
_ZN40_INTERNAL_b7d1a6a2_4_k_cu_5e55bd12_278994cuda3std6ranges3__45__cpo9iter_moveE:
	.zero		1
	.type		_ZN40_INTERNAL_b7d1a6a2_4_k_cu_5e55bd12_278994cuda3std3__45__cpo5beginE,@object
	.size		_ZN40_INTERNAL_b7d1a6a2_4_k_cu_5e55bd12_278994cuda3std3__45__cpo5beginE,(_ZN40_INTERNAL_b7d1a6a2_4_k_cu_5e55bd12_278994cuda3std3__442_GLOBAL__N__b7d1a6a2_4_k_cu_5e55bd12_278996ignoreE - _ZN40_INTERNAL_b7d1a6a2_4_k_cu_5e55bd12_278994cuda3std3__45__cpo5beginE)
_ZN40_INTERNAL_b7d1a6a2_4_k_cu_5e55bd12_278994cuda3std3__45__cpo5beginE:
	.zero		1
	.type		_ZN40_INTERNAL_b7d1a6a2_4_k_cu_5e55bd12_278994cuda3std3__442_GLOBAL__N__b7d1a6a2_4_k_cu_5e55bd12_278996ignoreE,@object
	.size		_ZN40_INTERNAL_b7d1a6a2_4_k_cu_5e55bd12_278994cuda3std3__442_GLOBAL__N__b7d1a6a2_4_k_cu_5e55bd12_278996ignoreE,(_ZN40_INTERNAL_b7d1a6a2_4_k_cu_5e55bd12_278994cute7productE - _ZN40_INTERNAL_b7d1a6a2_4_k_cu_5e55bd12_278994cuda3std3__442_GLOBAL__N__b7d1a6a2_4_k_cu_5e55bd12_278996ignoreE)
_ZN40_INTERNAL_b7d1a6a2_4_k_cu_5e55bd12_278994cuda3std3__442_GLOBAL__N__b7d1a6a2_4_k_cu_5e55bd12_278996ignoreE:
	.zero		1
	.type		_ZN40_INTERNAL_b7d1a6a2_4_k_cu_5e55bd12_278994cute7productE,@object
	.size		_ZN40_INTERNAL_b7d1a6a2_4_k_cu_5e55bd12_278994cute7productE,(_ZN40_INTERNAL_b7d1a6a2_4_k_cu_5e55bd12_278994cuda3std3__45__cpo3endE - _ZN40_INTERNAL_b7d1a6a2_4_k_cu_5e55bd12_278994cute7productE)
_ZN40_INTERNAL_b7d1a6a2_4_k_cu_5e55bd12_278994cute7productE:
	.zero		1
	.type		_ZN40_INTERNAL_b7d1a6a2_4_k_cu_5e55bd12_278994cuda3std3__45__cpo3endE,@object
	.size		_ZN40_INTERNAL_b7d1a6a2_4_k_cu_5e55bd12_278994cuda3std3__45__cpo3endE,(_ZN40_INTERNAL_b7d1a6a2_4_k_cu_5e55bd12_278994cuda3std3__419piecewise_constructE - _ZN40_INTERNAL_b7d1a6a2_4_k_cu_5e55bd12_278994cuda3std3__45__cpo3endE)
_ZN40_INTERNAL_b7d1a6a2_4_k_cu_5e55bd12_278994cuda3std3__45__cpo3endE:
	.zero		1
	.type		_ZN40_INTERNAL_b7d1a6a2_4_k_cu_5e55bd12_278994cuda3std3__419piecewise_constructE,@object
	.size		_ZN40_INTERNAL_b7d1a6a2_4_k_cu_5e55bd12_278994cuda3std3__419piecewise_constructE,(_ZN40_INTERNAL_b7d1a6a2_4_k_cu_5e55bd12_278994cuda3std3__45__cpo4cendE - _ZN40_INTERNAL_b7d1a6a2_4_k_cu_5e55bd12_278994cuda3std3__419piecewise_constructE)
_ZN40_INTERNAL_b7d1a6a2_4_k_cu_5e55bd12_278994cuda3std3__419piecewise_constructE:
	.zero		1
	.type		_ZN40_INTERNAL_b7d1a6a2_4_k_cu_5e55bd12_278994cuda3std3__45__cpo4cendE,@object
	.size		_ZN40_INTERNAL_b7d1a6a2_4_k_cu_5e55bd12_278994cuda3std3__45__cpo4cendE,(_ZN40_INTERNAL_b7d1a6a2_4_k_cu_5e55bd12_278994cuda3std6ranges3__45__cpo4swapE - _ZN40_INTERNAL_b7d1a6a2_4_k_cu_5e55bd12_278994cuda3std3__45__cpo4cendE)
_ZN40_INTERNAL_b7d1a6a2_4_k_cu_5e55bd12_278994cuda3std3__45__cpo4cendE:
	.zero		1
	.type		_ZN40_INTERNAL_b7d1a6a2_4_k_cu_5e55bd12_278994cuda3std6ranges3__45__cpo4swapE,@object
	.size		_ZN40_INTERNAL_b7d1a6a2_4_k_cu_5e55bd12_278994cuda3std6ranges3__45__cpo4swapE,(.L_7 - _ZN40_INTERNAL_b7d1a6a2_4_k_cu_5e55bd12_278994cuda3std6ranges3__45__cpo4swapE)
_ZN40_INTERNAL_b7d1a6a2_4_k_cu_5e55bd12_278994cuda3std6ranges3__45__cpo4swapE:
	.zero		1
.L_7:


//--------------------- .nv.constant0._ZN7cutlass13device_kernelINS_4gemm6kernel13GemmUniversalIN4cute5tupleIJiiiiEEENS1_10collective13CollectiveMmaINS1_37MainloopSm90TmaGmmaWarpSpecializedFP8ILi3ENS5_IJNS4_1CILi1EEESB_SB_EEENS1_35KernelTmaWarpSpecializedCooperativeEEENS5_IJNSA_ILi256EEESF_NSA_ILi32EEEEEENS_12float_e5m2_tENS5_IJlSB_lEEESI_SJ_NS4_8TiledMMAINS4_8MMA_AtomIJNS4_4SM904GMMA31MMA_64x256x32_F32E5M2E5M2_SS_TNILNSN_7ScaleInE1ELSP_1EEEEEENS4_6LayoutINS5_IJNSA_ILi2EEESB_SB_EEENS5_IJSB_NSA_ILi0EEESV_EEEEENS5_IJNS4_10UnderscoreESY_SY_EEEEENS4_13SM90_TMA_LOADENS4_14ComposedLayoutINS4_7SwizzleILi1ELi4ELi3EEENS4_18smem_ptr_flag_bitsILi8EEENSS_INS5_IJNSA_ILi8EEESG_EEENS5_IJSG_SB_EEEEEEEvNS4_8identityES11_S1B_vS1C_EENS_8epilogue10collective6detail29Sm90TmaWarpSpecializedAdapterINS1F_15DefaultEpilogueISI_SJ_SJ_NS1E_6thread17LinearCombinationISI_Li1EffLNS1J_9ScaleType4KindE0ELNS_15FloatRoundStyleE2ESI_EENS1_15EpilogueDefaultEEEEEvvEEEEvNT_6ParamsE --------------------------
	.section	.nv.constant0._ZN7cutlass13device_kernelINS_4gemm6kernel13GemmUniversalIN4cute5tupleIJiiiiEEENS1_10collective13CollectiveMmaINS1_37MainloopSm90TmaGmmaWarpSpecializedFP8ILi3ENS5_IJNS4_1CILi1EEESB_SB_EEENS1_35KernelTmaWarpSpecializedCooperativeEEENS5_IJNSA_ILi256EEESF_NSA_ILi32EEEEEENS_12float_e5m2_tENS5_IJlSB_lEEESI_SJ_NS4_8TiledMMAINS4_8MMA_AtomIJNS4_4SM904GMMA31MMA_64x256x32_F32E5M2E5M2_SS_TNILNSN_7ScaleInE1ELSP_1EEEEEENS4_6LayoutINS5_IJNSA_ILi2EEESB_SB_EEENS5_IJSB_NSA_ILi0EEESV_EEEEENS5_IJNS4_10UnderscoreESY_SY_EEEEENS4_13SM90_TMA_LOADENS4_14ComposedLayoutINS4_7SwizzleILi1ELi4ELi3EEENS4_18smem_ptr_flag_bitsILi8EEENSS_INS5_IJNSA_ILi8EEESG_EEENS5_IJSG_SB_EEEEEEEvNS4_8identityES11_S1B_vS1C_EENS_8epilogue10collective6detail29Sm90TmaWarpSpecializedAdapterINS1F_15DefaultEpilogueISI_SJ_SJ_NS1E_6thread17LinearCombinationISI_Li1EffLNS1J_9ScaleType4KindE0ELNS_15FloatRoundStyleE2ESI_EENS1_15EpilogueDefaultEEEEEvvEEEEvNT_6ParamsE,"a",@progbits
	.sectionflags	@""
	.align	4
.nv.constant0._ZN7cutlass13device_kernelINS_4gemm6kernel13GemmUniversalIN4cute5tupleIJiiiiEEENS1_10collective13CollectiveMmaINS1_37MainloopSm90TmaGmmaWarpSpecializedFP8ILi3ENS5_IJNS4_1CILi1EEESB_SB_EEENS1_35KernelTmaWarpSpecializedCooperativeEEENS5_IJNSA_ILi256EEESF_NSA_ILi32EEEEEENS_12float_e5m2_tENS5_IJlSB_lEEESI_SJ_NS4_8TiledMMAINS4_8MMA_AtomIJNS4_4SM904GMMA31MMA_64x256x32_F32E5M2E5M2_SS_TNILNSN_7ScaleInE1ELSP_1EEEEEENS4_6LayoutINS5_IJNSA_ILi2EEESB_SB_EEENS5_IJSB_NSA_ILi0EEESV_EEEEENS5_IJNS4_10UnderscoreESY_SY_EEEEENS4_13SM90_TMA_LOADENS4_14ComposedLayoutINS4_7SwizzleILi1ELi4ELi3EEENS4_18smem_ptr_flag_bitsILi8EEENSS_INS5_IJNSA_ILi8EEESG_EEENS5_IJSG_SB_EEEEEEEvNS4_8identityES11_S1B_vS1C_EENS_8epilogue10collective6detail29Sm90TmaWarpSpecializedAdapterINS1F_15DefaultEpilogueISI_SJ_SJ_NS1E_6thread17LinearCombinationISI_Li1EffLNS1J_9ScaleType4KindE0ELNS_15FloatRoundStyleE2ESI_EENS1_15EpilogueDefaultEEEEEvvEEEEvNT_6ParamsE:
	.zero		1664


//--------------------- SYMBOLS --------------------------

	.type		.nv.reservedSmem.offset0,@object
	.size		.nv.reservedSmem.offset0,0x4
